	.target	sm_90a

	.elftype	@"ET_EXEC"


//--------------------- .note.nv.tkinfo           --------------------------
	.section	.note.nv.tkinfo,"",@"SHT_NOTE"
	.sectionflags	@"SHF_NOTE_NV_TKINFO"
	.tkinfo
        /*0018*/ 	.word	0x00000002
        /*0030*/ 	.string	""
        /*0030*/ 	.string	"ptxas"
        /*0030*/ 	.string	"Cuda compilation tools, release 13.0, V13.0.88"
        /*0030*/ 	.string	"Build cuda_13.0.r13.0/compiler.36424714_0"
        /*0030*/ 	.string	"-arch sm_90a -m 64 "



//--------------------- .note.nv.cuinfo           --------------------------
	.section	.note.nv.cuinfo,"",@"SHT_NOTE"
	.sectionflags	@"SHF_NOTE_NV_CUINFO"
        /*0018*/ 	.short	0x0002
        /*001a*/ 	.short	0x005a
        /*001c*/ 	.short	0x0082
	.zero		2


//--------------------- .nv.info                  --------------------------
	.section	.nv.info,"",@"SHT_CUDA_INFO"
	.align	4


	//----- nvinfo : EIATTR_REGCOUNT
	.align		4
        /*0000*/ 	.byte	0x04, 0x2f
        /*0002*/ 	.short	(.L_18 - .L_17)
	.align		4
.L_17:
        /*0004*/ 	.word	index@(_ZN7cutlass7Kernel2INS_4gemm6kernel20DefaultGemmUniversalINS_6half_tENS_6layout8RowMajorELNS_16ComplexTransformE0ELi8ES4_S6_LS7_0ELi8EfS6_fNS_4arch15OpClassTensorOpENS8_4Sm80ENS1_9GemmShapeILi128ELi128ELi32EEENSB_ILi64ELi64ELi32EEENSB_ILi16ELi8ELi16EEENS_8epilogue6thread17LinearCombinationIfLi4EffLNSG_9ScaleType4KindE0ELNS_15FloatRoundStyleE2EfEENS1_11threadblock30GemmIdentityThreadblockSwizzleILi1EEELi5ENS8_13OpMultiplyAddELNS1_23SharedMemoryClearOptionE0ELb1ELb0ELb1ENS5_9NoPermuteESR_SR_vE10SelectBaseISO_vEEEEvNT_6ParamsE)
        /*0008*/ 	.word	0x000000f0


	//----- nvinfo : EIATTR_FRAME_SIZE
	.align		4
.L_18:
        /*000c*/ 	.byte	0x04, 0x11
        /*000e*/ 	.short	(.L_20 - .L_19)
	.align		4
.L_19:
        /*0010*/ 	.word	index@(_ZN7cutlass7Kernel2INS_4gemm6kernel20DefaultGemmUniversalINS_6half_tENS_6layout8RowMajorELNS_16ComplexTransformE0ELi8ES4_S6_LS7_0ELi8EfS6_fNS_4arch15OpClassTensorOpENS8_4Sm80ENS1_9GemmShapeILi128ELi128ELi32EEENSB_ILi64ELi64ELi32EEENSB_ILi16ELi8ELi16EEENS_8epilogue6thread17LinearCombinationIfLi4EffLNSG_9ScaleType4KindE0ELNS_15FloatRoundStyleE2EfEENS1_11threadblock30GemmIdentityThreadblockSwizzleILi1EEELi5ENS8_13OpMultiplyAddELNS1_23SharedMemoryClearOptionE0ELb1ELb0ELb1ENS5_9NoPermuteESR_SR_vE10SelectBaseISO_vEEEEvNT_6ParamsE)
        /*0014*/ 	.word	0x00000000


	//----- nvinfo : EIATTR_MIN_STACK_SIZE
	.align		4
.L_20:
        /*0018*/ 	.byte	0x04, 0x12
        /*001a*/ 	.short	(.L_22 - .L_21)
	.align		4
.L_21:
        /*001c*/ 	.word	index@(_ZN7cutlass7Kernel2INS_4gemm6kernel20DefaultGemmUniversalINS_6half_tENS_6layout8RowMajorELNS_16ComplexTransformE0ELi8ES4_S6_LS7_0ELi8EfS6_fNS_4arch15OpClassTensorOpENS8_4Sm80ENS1_9GemmShapeILi128ELi128ELi32EEENSB_ILi64ELi64ELi32EEENSB_ILi16ELi8ELi16EEENS_8epilogue6thread17LinearCombinationIfLi4EffLNSG_9ScaleType4KindE0ELNS_15FloatRoundStyleE2EfEENS1_11threadblock30GemmIdentityThreadblockSwizzleILi1EEELi5ENS8_13OpMultiplyAddELNS1_23SharedMemoryClearOptionE0ELb1ELb0ELb1ENS5_9NoPermuteESR_SR_vE10SelectBaseISO_vEEEEvNT_6ParamsE)
        /*0020*/ 	.word	0x00000000
.L_22:


//--------------------- .nv.compat                --------------------------
	.section	.nv.compat,"",@"SHT_CUDA_COMPAT_INFO"
	.align	4
        /*0000*/ 	.byte	0x02, 0x09, 0x01, 0x00, 0x02, 0x02, 0x01, 0x00, 0x02, 0x05, 0x05, 0x00, 0x03, 0x07, 0x01, 0x01
        /*0010*/ 	.byte	0x02, 0x03, 0x00, 0x00, 0x02, 0x06, 0x01, 0x00, 0x04, 0x0b, 0x08, 0x00, 0x00, 0x00, 0x00, 0x00
        /*0020*/ 	.byte	0x00, 0x00, 0x00, 0x00


//--------------------- .nv.info._ZN7cutlass7Kernel2INS_4gemm6kernel20DefaultGemmUniversalINS_6half_tENS_6layout8RowMajorELNS_16ComplexTransformE0ELi8ES4_S6_LS7_0ELi8EfS6_fNS_4arch15OpClassTensorOpENS8_4Sm80ENS1_9GemmShapeILi128ELi128ELi32EEENSB_ILi64ELi64ELi32EEENSB_ILi16ELi8ELi16EEENS_8epilogue6thread17LinearCombinationIfLi4EffLNSG_9ScaleType4KindE0ELNS_15FloatRoundStyleE2EfEENS1_11threadblock30GemmIdentityThreadblockSwizzleILi1EEELi5ENS8_13OpMultiplyAddELNS1_23SharedMemoryClearOptionE0ELb1ELb0ELb1ENS5_9NoPermuteESR_SR_vE10SelectBaseISO_vEEEEvNT_6ParamsE --------------------------
	.section	.nv.info._ZN7cutlass7Kernel2INS_4gemm6kernel20DefaultGemmUniversalINS_6half_tENS_6layout8RowMajorELNS_16ComplexTransformE0ELi8ES4_S6_LS7_0ELi8EfS6_fNS_4arch15OpClassTensorOpENS8_4Sm80ENS1_9GemmShapeILi128ELi128ELi32EEENSB_ILi64ELi64ELi32EEENSB_ILi16ELi8ELi16EEENS_8epilogue6thread17LinearCombinationIfLi4EffLNSG_9ScaleType4KindE0ELNS_15FloatRoundStyleE2EfEENS1_11threadblock30GemmIdentityThreadblockSwizzleILi1EEELi5ENS8_13OpMultiplyAddELNS1_23SharedMemoryClearOptionE0ELb1ELb0ELb1ENS5_9NoPermuteESR_SR_vE10SelectBaseISO_vEEEEvNT_6ParamsE,"",@"SHT_CUDA_INFO"
	.sectionflags	@""
	.align	4


	//----- nvinfo : EIATTR_CUDA_API_VERSION
	.align		4
        /*0000*/ 	.byte	0x04, 0x37
        /*0002*/ 	.short	(.L_24 - .L_23)
.L_23:
        /*0004*/ 	.word	0x00000082


	//----- nvinfo : EIATTR_KPARAM_INFO
	.align		4
.L_24:
        /*0008*/ 	.byte	0x04, 0x17
        /*000a*/ 	.short	(.L_26 - .L_25)
.L_25:
        /*000c*/ 	.word	0x00000000
        /*0010*/ 	.short	0x0000
        /*0012*/ 	.short	0x0000
        /*0014*/ 	.byte	0x00, 0xf0, 0xc1, 0x05


	//----- nvinfo : EIATTR_SPARSE_MMA_MASK
	.align		4
.L_26:
        /*0018*/ 	.byte	0x03, 0x50
        /*001a*/ 	.short	0x0000


	//----- nvinfo : EIATTR_MAXREG_COUNT
	.align		4
        /*001c*/ 	.byte	0x03, 0x1b
        /*001e*/ 	.short	0x00ff


	//----- nvinfo : EIATTR_NUM_BARRIERS
	.align		4
        /*0020*/ 	.byte	0x02, 0x4c
        /*0022*/ 	.byte	0x01
	.zero		1


	//----- nvinfo : EIATTR_EXTERNS
	.align		4
        /*0024*/ 	.byte	0x04, 0x0f
        /*0026*/ 	.short	(.L_28 - .L_27)


	//   ....[0]....
	.align		4
.L_27:
        /*0028*/ 	.word	index@(__assertfail)


	//----- nvinfo : EIATTR_MERCURY_ISA_VERSION
	.align		4
.L_28:
        /*002c*/ 	.byte	0x03, 0x5f
        /*002e*/ 	.short	0x0101


	//----- nvinfo : EIATTR_COOP_GROUP_MASK_REGIDS
	.align		4
        /*0030*/ 	.byte	0x04, 0x29
        /*0032*/ 	.short	(.L_30 - .L_29)


	//   ....[0]....
.L_29:
        /*0034*/ 	.word	0xffffffff


	//   ....[1]....
        /*0038*/ 	.word	0x0500000f


	//----- nvinfo : EIATTR_COOP_GROUP_INSTR_OFFSETS
	.align		4
.L_30:
        /*003c*/ 	.byte	0x04, 0x28
        /*003e*/ 	.short	(.L_32 - .L_31)


	//   ....[0]....
.L_31:
        /*0040*/ 	.word	0x000008e0


	//   ....[1]....
        /*0044*/ 	.word	0x0000f240


	//----- nvinfo : EIATTR_SYSCALL_OFFSETS
	.align		4
.L_32:
        /*0048*/ 	.byte	0x04, 0x46
        /*004a*/ 	.short	(.L_34 - .L_33)


	//   ....[0]....
.L_33:
        /*004c*/ 	.word	0x00000660


	//   ....[1]....
        /*0050*/ 	.word	0x00005020


	//   ....[2]....
        /*0054*/ 	.word	0x00005340


	//   ....[3]....
        /*0058*/ 	.word	0x00005910


	//   ....[4]....
        /*005c*/ 	.word	0x00005b70


	//   ....[5]....
        /*0060*/ 	.word	0x00005e30


	//   ....[6]....
        /*0064*/ 	.word	0x000060b0


	//   ....[7]....
        /*0068*/ 	.word	0x00006640


	//   ....[8]....
        /*006c*/ 	.word	0x000068a0


	//   ....[9]....
        /*0070*/ 	.word	0x00006b50


	//   ....[10]....
        /*0074*/ 	.word	0x00006dc0


	//   ....[11]....
        /*0078*/ 	.word	0x00007350


	//   ....[12]....
        /*007c*/ 	.word	0x000075b0


	//   ....[13]....
        /*0080*/ 	.word	0x00007860


	//   ....[14]....
        /*0084*/ 	.word	0x00007ad0


	//   ....[15]....
        /*0088*/ 	.word	0x00008060


	//   ....[16]....
        /*008c*/ 	.word	0x000082c0


	//   ....[17]....
        /*0090*/ 	.word	0x00008570


	//   ....[18]....
        /*0094*/ 	.word	0x000087e0


	//   ....[19]....
        /*0098*/ 	.word	0x00008d70


	//   ....[20]....
        /*009c*/ 	.word	0x00008fd0


	//   ....[21]....
        /*00a0*/ 	.word	0x00009280


	//   ....[22]....
        /*00a4*/ 	.word	0x000094f0


	//   ....[23]....
        /*00a8*/ 	.word	0x00009a80


	//   ....[24]....
        /*00ac*/ 	.word	0x00009ce0


	//   ....[25]....
        /*00b0*/ 	.word	0x00009f90


	//   ....[26]....
        /*00b4*/ 	.word	0x0000a200


	//   ....[27]....
        /*00b8*/ 	.word	0x0000a790


	//   ....[28]....
        /*00bc*/ 	.word	0x0000a9f0


	//   ....[29]....
        /*00c0*/ 	.word	0x0000aca0


	//   ....[30]....
        /*00c4*/ 	.word	0x0000af10


	//   ....[31]....
        /*00c8*/ 	.word	0x0000b490


	//   ....[32]....
        /*00cc*/ 	.word	0x0000b6f0


	//   ....[33]....
        /*00d0*/ 	.word	0x0000bab0


	//   ....[34]....
        /*00d4*/ 	.word	0x0000bda0


	//   ....[35]....
        /*00d8*/ 	.word	0x0000c1c0


	//   ....[36]....
        /*00dc*/ 	.word	0x0000c4b0


	//   ....[37]....
        /*00e0*/ 	.word	0x0000c8d0


	//   ....[38]....
        /*00e4*/ 	.word	0x0000cbc0


	//   ....[39]....
        /*00e8*/ 	.word	0x0000cfe0


	//   ....[40]....
        /*00ec*/ 	.word	0x0000d2d0


	//   ....[41]....
        /*00f0*/ 	.word	0x0000d6f0


	//   ....[42]....
        /*00f4*/ 	.word	0x0000d9e0


	//   ....[43]....
        /*00f8*/ 	.word	0x0000de00


	//   ....[44]....
        /*00fc*/ 	.word	0x0000e0f0


	//   ....[45]....
        /*0100*/ 	.word	0x0000e510


	//   ....[46]....
        /*0104*/ 	.word	0x0000e800


	//   ....[47]....
        /*0108*/ 	.word	0x0000ec20


	//   ....[48]....
        /*010c*/ 	.word	0x0000ef90


	//----- nvinfo : EIATTR_EXIT_INSTR_OFFSETS
	.align		4
.L_34:
        /*0110*/ 	.byte	0x04, 0x1c
        /*0112*/ 	.short	(.L_36 - .L_35)


	//   ....[0]....
.L_35:
        /*0114*/ 	.word	0x000000e0


	//   ....[1]....
        /*0118*/ 	.word	0x0000f0d0


	//   ....[2]....
        /*011c*/ 	.word	0x0000f110


	//   ....[3]....
        /*0120*/ 	.word	0x0000f1f0


	//----- nvinfo : EIATTR_INDIRECT_BRANCH_TARGETS
	.align		4
.L_36:
        /*0124*/ 	.byte	0x04, 0x34
        /*0126*/ 	.short	(.L_38 - .L_37)


	//   ....[0]....
.L_37:
        /*0128*/ 	.word	.L_x_170@srel
        /*012c*/ 	.short	0x0
        /*012e*/ 	.short	0x0
        /*0130*/ 	.word	0x3
        /*0134*/ 	.word	.L_x_171@srel
        /*0138*/ 	.word	.L_x_172@srel
        /*013c*/ 	.word	.L_x_173@srel


	//----- nvinfo : EIATTR_CRS_STACK_SIZE
	.align		4
.L_38:
        /*0140*/ 	.byte	0x04, 0x1e
        /*0142*/ 	.short	(.L_40 - .L_39)
.L_39:
        /*0144*/ 	.word	0x00000000


	//----- nvinfo : EIATTR_CBANK_PARAM_SIZE
	.align		4
.L_40:
        /*0148*/ 	.byte	0x03, 0x19
        /*014a*/ 	.short	0x0170


	//----- nvinfo : EIATTR_PARAM_CBANK
	.align		4
        /*014c*/ 	.byte	0x04, 0x0a
        /*014e*/ 	.short	(.L_42 - .L_41)
	.align		4
.L_41:
        /*0150*/ 	.word	index@(.nv.constant0._ZN7cutlass7Kernel2INS_4gemm6kernel20DefaultGemmUniversalINS_6half_tENS_6layout8RowMajorELNS_16ComplexTransformE0ELi8ES4_S6_LS7_0ELi8EfS6_fNS_4arch15OpClassTensorOpENS8_4Sm80ENS1_9GemmShapeILi128ELi128ELi32EEENSB_ILi64ELi64ELi32EEENSB_ILi16ELi8ELi16EEENS_8epilogue6thread17LinearCombinationIfLi4EffLNSG_9ScaleType4KindE0ELNS_15FloatRoundStyleE2EfEENS1_11threadblock30GemmIdentityThreadblockSwizzleILi1EEELi5ENS8_13OpMultiplyAddELNS1_23SharedMemoryClearOptionE0ELb1ELb0ELb1ENS5_9NoPermuteESR_SR_vE10SelectBaseISO_vEEEEvNT_6ParamsE)
        /*0154*/ 	.short	0x0210
        /*0156*/ 	.short	0x0170


	//----- nvinfo : EIATTR_SW_WAR
	.align		4
.L_42:
        /*0158*/ 	.byte	0x04, 0x36
        /*015a*/ 	.short	(.L_44 - .L_43)
.L_43:
        /*015c*/ 	.word	0x00000008
.L_44:


//--------------------- .nv.callgraph             --------------------------
	.section	.nv.callgraph,"",@"SHT_CUDA_CALLGRAPH"
	.align	4
	.sectionentsize	8
	.align		4
        /*0000*/ 	.word	0x00000000
	.align		4
        /*0004*/ 	.word	0xffffffff
	.align		4
        /*0008*/ 	.word	index@(_ZN7cutlass7Kernel2INS_4gemm6kernel20DefaultGemmUniversalINS_6half_tENS_6layout8RowMajorELNS_16ComplexTransformE0ELi8ES4_S6_LS7_0ELi8EfS6_fNS_4arch15OpClassTensorOpENS8_4Sm80ENS1_9GemmShapeILi128ELi128ELi32EEENSB_ILi64ELi64ELi32EEENSB_ILi16ELi8ELi16EEENS_8epilogue6thread17LinearCombinationIfLi4EffLNSG_9ScaleType4KindE0ELNS_15FloatRoundStyleE2EfEENS1_11threadblock30GemmIdentityThreadblockSwizzleILi1EEELi5ENS8_13OpMultiplyAddELNS1_23SharedMemoryClearOptionE0ELb1ELb0ELb1ENS5_9NoPermuteESR_SR_vE10SelectBaseISO_vEEEEvNT_6ParamsE)
	.align		4
        /*000c*/ 	.word	index@(__assertfail)
	.align		4
        /*0010*/ 	.word	0x00000000
	.align		4
        /*0014*/ 	.word	0xfffffffe
	.align		4
        /*0018*/ 	.word	0x00000000
	.align		4
        /*001c*/ 	.word	0xfffffffd
	.align		4
        /*0020*/ 	.word	0x00000000
	.align		4
        /*0024*/ 	.word	0xfffffffc


//--------------------- .nv.constant4             --------------------------
	.section	.nv.constant4,"a",@progbits
	.align	8
	.align		8
.nv.constant4:
        /*0000*/ 	.dword	__assertfail
	.align		8
        /*0008*/ 	.dword	__unnamed_1
	.align		8
        /*0010*/ 	.dword	__unnamed_2
	.align		8
        /*0018*/ 	.dword	__unnamed_3
	.align		8
        /*0020*/ 	.dword	_ZN34_INTERNAL_96aae97c_4_k_cu_9b2f4e474cuda3std3__45__cpo5beginE
	.align		8
        /*0028*/ 	.dword	_ZN34_INTERNAL_96aae97c_4_k_cu_9b2f4e474cuda3std3__45__cpo3endE
	.align		8
        /*0030*/ 	.dword	_ZN34_INTERNAL_96aae97c_4_k_cu_9b2f4e474cuda3std3__45__cpo6cbeginE
	.align		8
        /*0038*/ 	.dword	_ZN34_INTERNAL_96aae97c_4_k_cu_9b2f4e474cuda3std3__45__cpo4cendE
	.align		8
        /*0040*/ 	.dword	_ZN34_INTERNAL_96aae97c_4_k_cu_9b2f4e474cuda3std3__436_GLOBAL__N__96aae97c_4_k_cu_9b2f4e476ignoreE
	.align		8
        /*0048*/ 	.dword	_ZN34_INTERNAL_96aae97c_4_k_cu_9b2f4e474cuda3std3__419piecewise_constructE
	.align		8
        /*0050*/ 	.dword	_ZN34_INTERNAL_96aae97c_4_k_cu_9b2f4e474cuda3std3__48in_placeE
	.align		8
        /*0058*/ 	.dword	_ZN34_INTERNAL_96aae97c_4_k_cu_9b2f4e474cuda3std6ranges3__45__cpo4swapE
	.align		8
        /*0060*/ 	.dword	_ZN34_INTERNAL_96aae97c_4_k_cu_9b2f4e474cuda3std6ranges3__45__cpo9iter_moveE
	.align		8
        /*0068*/ 	.dword	_ZN34_INTERNAL_96aae97c_4_k_cu_9b2f4e474cute7productE
	.align		8
        /*0070*/ 	.dword	_ZN34_INTERNAL_96aae97c_4_k_cu_9b2f4e474cute1_E
	.align		8
        /*0078*/ 	.dword	$str$19
	.align		8
        /*0080*/ 	.dword	$str$20
	.align		8
        /*0088*/ 	.dword	$str$21


//--------------------- .nv.constant2._ZN7cutlass7Kernel2INS_4gemm6kernel20DefaultGemmUniversalINS_6half_tENS_6layout8RowMajorELNS_16ComplexTransformE0ELi8ES4_S6_LS7_0ELi8EfS6_fNS_4arch15OpClassTensorOpENS8_4Sm80ENS1_9GemmShapeILi128ELi128ELi32EEENSB_ILi64ELi64ELi32EEENSB_ILi16ELi8ELi16EEENS_8epilogue6thread17LinearCombinationIfLi4EffLNSG_9ScaleType4KindE0ELNS_15FloatRoundStyleE2EfEENS1_11threadblock30GemmIdentityThreadblockSwizzleILi1EEELi5ENS8_13OpMultiplyAddELNS1_23SharedMemoryClearOptionE0ELb1ELb0ELb1ENS5_9NoPermuteESR_SR_vE10SelectBaseISO_vEEEEvNT_6ParamsE --------------------------
	.section	.nv.constant2._ZN7cutlass7Kernel2INS_4gemm6kernel20DefaultGemmUniversalINS_6half_tENS_6layout8RowMajorELNS_16ComplexTransformE0ELi8ES4_S6_LS7_0ELi8EfS6_fNS_4arch15OpClassTensorOpENS8_4Sm80ENS1_9GemmShapeILi128ELi128ELi32EEENSB_ILi64ELi64ELi32EEENSB_ILi16ELi8ELi16EEENS_8epilogue6thread17LinearCombinationIfLi4EffLNSG_9ScaleType4KindE0ELNS_15FloatRoundStyleE2EfEENS1_11threadblock30GemmIdentityThreadblockSwizzleILi1EEELi5ENS8_13OpMultiplyAddELNS1_23SharedMemoryClearOptionE0ELb1ELb0ELb1ENS5_9NoPermuteESR_SR_vE10SelectBaseISO_vEEEEvNT_6ParamsE,"a",@progbits
	.sectionflags	@""
	.align	4
.nv.constant2._ZN7cutlass7Kernel2INS_4gemm6kernel20DefaultGemmUniversalINS_6half_tENS_6layout8RowMajorELNS_16ComplexTransformE0ELi8ES4_S6_LS7_0ELi8EfS6_fNS_4arch15OpClassTensorOpENS8_4Sm80ENS1_9GemmShapeILi128ELi128ELi32EEENSB_ILi64ELi64ELi32EEENSB_ILi16ELi8ELi16EEENS_8epilogue6thread17LinearCombinationIfLi4EffLNSG_9ScaleType4KindE0ELNS_15FloatRoundStyleE2EfEENS1_11threadblock30GemmIdentityThreadblockSwizzleILi1EEELi5ENS8_13OpMultiplyAddELNS1_23SharedMemoryClearOptionE0ELb1ELb0ELb1ENS5_9NoPermuteESR_SR_vE10SelectBaseISO_vEEEEvNT_6ParamsE:
        /*0000*/ 	.byte	0x90, 0x44, 0x00, 0x00, 0x30, 0x45, 0x00, 0x00, 0x00, 0x44, 0x00, 0x00


//--------------------- .text._ZN7cutlass7Kernel2INS_4gemm6kernel20DefaultGemmUniversalINS_6half_tENS_6layout8RowMajorELNS_16ComplexTransformE0ELi8ES4_S6_LS7_0ELi8EfS6_fNS_4arch15OpClassTensorOpENS8_4Sm80ENS1_9GemmShapeILi128ELi128ELi32EEENSB_ILi64ELi64ELi32EEENSB_ILi16ELi8ELi16EEENS_8epilogue6thread17LinearCombinationIfLi4EffLNSG_9ScaleType4KindE0ELNS_15FloatRoundStyleE2EfEENS1_11threadblock30GemmIdentityThreadblockSwizzleILi1EEELi5ENS8_13OpMultiplyAddELNS1_23SharedMemoryClearOptionE0ELb1ELb0ELb1ENS5_9NoPermuteESR_SR_vE10SelectBaseISO_vEEEEvNT_6ParamsE --------------------------
	.section	.text._ZN7cutlass7Kernel2INS_4gemm6kernel20DefaultGemmUniversalINS_6half_tENS_6layout8RowMajorELNS_16ComplexTransformE0ELi8ES4_S6_LS7_0ELi8EfS6_fNS_4arch15OpClassTensorOpENS8_4Sm80ENS1_9GemmShapeILi128ELi128ELi32EEENSB_ILi64ELi64ELi32EEENSB_ILi16ELi8ELi16EEENS_8epilogue6thread17LinearCombinationIfLi4EffLNSG_9ScaleType4KindE0ELNS_15FloatRoundStyleE2EfEENS1_11threadblock30GemmIdentityThreadblockSwizzleILi1EEELi5ENS8_13OpMultiplyAddELNS1_23SharedMemoryClearOptionE0ELb1ELb0ELb1ENS5_9NoPermuteESR_SR_vE10SelectBaseISO_vEEEEvNT_6ParamsE,"ax",@progbits
	.align	128
.text._ZN7cutlass7Kernel2INS_4gemm6kernel20DefaultGemmUniversalINS_6half_tENS_6layout8RowMajorELNS_16ComplexTransformE0ELi8ES4_S6_LS7_0ELi8EfS6_fNS_4arch15OpClassTensorOpENS8_4Sm80ENS1_9GemmShapeILi128ELi128ELi32EEENSB_ILi64ELi64ELi32EEENSB_ILi16ELi8ELi16EEENS_8epilogue6thread17LinearCombinationIfLi4EffLNSG_9ScaleType4KindE0ELNS_15FloatRoundStyleE2EfEENS1_11threadblock30GemmIdentityThreadblockSwizzleILi1EEELi5ENS8_13OpMultiplyAddELNS1_23SharedMemoryClearOptionE0ELb1ELb0ELb1ENS5_9NoPermuteESR_SR_vE10SelectBaseISO_vEEEEvNT_6ParamsE:
        .type           _ZN7cutlass7Kernel2INS_4gemm6kernel20DefaultGemmUniversalINS_6half_tENS_6layout8RowMajorELNS_16ComplexTransformE0ELi8ES4_S6_LS7_0ELi8EfS6_fNS_4arch15OpClassTensorOpENS8_4Sm80ENS1_9GemmShapeILi128ELi128ELi32EEENSB_ILi64ELi64ELi32EEENSB_ILi16ELi8ELi16EEENS_8epilogue6thread17LinearCombinationIfLi4EffLNSG_9ScaleType4KindE0ELNS_15FloatRoundStyleE2EfEENS1_11threadblock30GemmIdentityThreadblockSwizzleILi1EEELi5ENS8_13OpMultiplyAddELNS1_23SharedMemoryClearOptionE0ELb1ELb0ELb1ENS5_9NoPermuteESR_SR_vE10SelectBaseISO_vEEEEvNT_6ParamsE,@function
        .size           _ZN7cutlass7Kernel2INS_4gemm6kernel20DefaultGemmUniversalINS_6half_tENS_6layout8RowMajorELNS_16ComplexTransformE0ELi8ES4_S6_LS7_0ELi8EfS6_fNS_4arch15OpClassTensorOpENS8_4Sm80ENS1_9GemmShapeILi128ELi128ELi32EEENSB_ILi64ELi64ELi32EEENSB_ILi16ELi8ELi16EEENS_8epilogue6thread17LinearCombinationIfLi4EffLNSG_9ScaleType4KindE0ELNS_15FloatRoundStyleE2EfEENS1_11threadblock30GemmIdentityThreadblockSwizzleILi1EEELi5ENS8_13OpMultiplyAddELNS1_23SharedMemoryClearOptionE0ELb1ELb0ELb1ENS5_9NoPermuteESR_SR_vE10SelectBaseISO_vEEEEvNT_6ParamsE,(.L_x_174 - _ZN7cutlass7Kernel2INS_4gemm6kernel20DefaultGemmUniversalINS_6half_tENS_6layout8RowMajorELNS_16ComplexTransformE0ELi8ES4_S6_LS7_0ELi8EfS6_fNS_4arch15OpClassTensorOpENS8_4Sm80ENS1_9GemmShapeILi128ELi128ELi32EEENSB_ILi64ELi64ELi32EEENSB_ILi16ELi8ELi16EEENS_8epilogue6thread17LinearCombinationIfLi4EffLNSG_9ScaleType4KindE0ELNS_15FloatRoundStyleE2EfEENS1_11threadblock30GemmIdentityThreadblockSwizzleILi1EEELi5ENS8_13OpMultiplyAddELNS1_23SharedMemoryClearOptionE0ELb1ELb0ELb1ENS5_9NoPermuteESR_SR_vE10SelectBaseISO_vEEEEvNT_6ParamsE)
        .other          _ZN7cutlass7Kernel2INS_4gemm6kernel20DefaultGemmUniversalINS_6half_tENS_6layout8RowMajorELNS_16ComplexTransformE0ELi8ES4_S6_LS7_0ELi8EfS6_fNS_4arch15OpClassTensorOpENS8_4Sm80ENS1_9GemmShapeILi128ELi128ELi32EEENSB_ILi64ELi64ELi32EEENSB_ILi16ELi8ELi16EEENS_8epilogue6thread17LinearCombinationIfLi4EffLNSG_9ScaleType4KindE0ELNS_15FloatRoundStyleE2EfEENS1_11threadblock30GemmIdentityThreadblockSwizzleILi1EEELi5ENS8_13OpMultiplyAddELNS1_23SharedMemoryClearOptionE0ELb1ELb0ELb1ENS5_9NoPermuteESR_SR_vE10SelectBaseISO_vEEEEvNT_6ParamsE,@"STO_CUDA_ENTRY STV_DEFAULT"
_ZN7cutlass7Kernel2INS_4gemm6kernel20DefaultGemmUniversalINS_6half_tENS_6layout8RowMajorELNS_16ComplexTransformE0ELi8ES4_S6_LS7_0ELi8EfS6_fNS_4arch15OpClassTensorOpENS8_4Sm80ENS1_9GemmShapeILi128ELi128ELi32EEENSB_ILi64ELi64ELi32EEENSB_ILi16ELi8ELi16EEENS_8epilogue6thread17LinearCombinationIfLi4EffLNSG_9ScaleType4KindE0ELNS_15FloatRoundStyleE2EfEENS1_11threadblock30GemmIdentityThreadblockSwizzleILi1EEELi5ENS8_13OpMultiplyAddELNS1_23SharedMemoryClearOptionE0ELb1ELb0ELb1ENS5_9NoPermuteESR_SR_vE10SelectBaseISO_vEEEEvNT_6ParamsE:
[----:B------:R-:W1:Y:S01]  /*0000*/  LDC R1, c[0x0][0x28] ;  /* 0x00000a00ff017b82 */ /* 0x000e620000000800 */
[----:B------:R-:W2:Y:S07]  /*0010*/  S2R R7, SR_CTAID.Y ;  /* 0x0000000000077919 */ /* 0x000eae0000002600 */
[----:B------:R-:W3:Y:S01]  /*0020*/  LDC R0, c[0x0][0x228] ;  /* 0x00008a00ff007b82 */ /* 0x000ee20000000800 */
[----:B------:R-:W-:Y:S01]  /*0030*/  IMAD.MOV.U32 R5, RZ, RZ, -0x1 ;  /* 0xffffffffff057424 */ /* 0x000fe200078e00ff */
[----:B------:R-:W-:Y:S01]  /*0040*/  ULDC UR4, c[0x0][0x220] ;  /* 0x0000880000047ab9 */ /* 0x000fe20000000800 */
[----:B------:R-:W4:Y:S03]  /*0050*/  S2R R3, SR_CTAID.X ;  /* 0x0000000000037919 */ /* 0x000f260000002500 */
[----:B---3--:R-:W-:-:S02]  /*0060*/  SHF.L.U32 R2, R5, R0, RZ ;  /* 0x0000000005027219 */ /* 0x008fc400000006ff */
[----:B--2---:R-:W-:Y:S02]  /*0070*/  SHF.L.U32 R7, R7, R0, RZ ;  /* 0x0000000007077219 */ /* 0x004fe400000006ff */
[----:B----4-:R-:W-:Y:S02]  /*0080*/  LOP3.LUT R2, R3, R2, RZ, 0x30, !PT ;  /* 0x0000000203027212 */ /* 0x010fe400078e30ff */
[----:B------:R-:W-:-:S03]  /*0090*/  SHF.R.S32.HI R0, RZ, R0, R3 ;  /* 0x00000000ff007219 */ /* 0x000fc60000011403 */
[----:B------:R-:W-:-:S05]  /*00a0*/  IMAD.IADD R26, R7, 0x1, R2 ;  /* 0x00000001071a7824 */ /* 0x000fca00078e0202 */
[----:B------:R-:W-:Y:S01]  /*00b0*/  ISETP.GE.AND P0, PT, R26, UR4, PT ;  /* 0x000000041a007c0c */ /* 0x000fe2000bf06270 */
[----:B------:R-:W-:-:S03]  /*00c0*/  ULDC UR4, c[0x0][0x21c] ;  /* 0x0000870000047ab9 */ /* 0x000fc60000000800 */
[----:B------:R-:W-:-:S13]  /*00d0*/  ISETP.GE.OR P0, PT, R0, UR4, P0 ;  /* 0x0000000400007c0c */ /* 0x000fda0008706670 */
[----:B-1----:R-:W-:Y:S05]  /*00e0*/  @P0 EXIT ;  /* 0x000000000000094d */ /* 0x002fea0003800000 */
[----:B------:R-:W1:Y:S01]  /*00f0*/  LDC R2, c[0x0][0x22c] ;  /* 0x00008b00ff027b82 */ /* 0x000e620000000800 */
[----:B------:R-:W2:Y:S01]  /*0100*/  S2R R201, SR_CTAID.Z ;  /* 0x0000000000c97919 */ /* 0x000ea20000002700 */
[----:B------:R-:W-:Y:S01]  /*0110*/  ULDC.64 UR6, c[0x0][0x330] ;  /* 0x0000cc0000067ab9 */ /* 0x000fe20000000a00 */
[----:B------:R-:W-:Y:S01]  /*0120*/  ULDC.64 UR4, c[0x0][0x338] ;  /* 0x0000ce0000047ab9 */ /* 0x000fe20000000a00 */
[----:B------:R-:W-:Y:S01]  /*0130*/  IMAD.U32 R168, RZ, RZ, UR6 ;  /* 0x00000006ffa87e24 */ /* 0x000fe2000f8e00ff */
[----:B------:R-:W-:Y:S01]  /*0140*/  MOV R16, UR4 ;  /* 0x0000000400107c02 */ /* 0x000fe20008000f00 */
[----:B------:R-:W-:Y:S01]  /*0150*/  IMAD.U32 R169, RZ, RZ, UR7 ;  /* 0x00000007ffa97e24 */ /* 0x000fe2000f8e00ff */
[----:B------:R-:W-:Y:S01]  /*0160*/  MOV R17, UR5 ;  /* 0x0000000500117c02 */ /* 0x000fe20008000f00 */
[----:B------:R-:W-:Y:S01]  /*0170*/  ULDC.64 UR38, c[0x0][0x208] ;  /* 0x0000820000267ab9 */ /* 0x000fe20000000a00 */
[----:B-1----:R-:W-:-:S13]  /*0180*/  ISETP.GE.U32.AND P0, PT, R2, 0x2, PT ;  /* 0x000000020200780c */ /* 0x002fda0003f06070 */
[----:B--2---:R-:W-:Y:S05]  /*0190*/  @!P0 BRA `(.L_x_0) ;  /* 0x0000000000808947 */ /* 0x004fea0003800000 */
[----:B------:R-:W-:Y:S01]  /*01a0*/  ISETP.NE.AND P0, PT, R2, 0x2, PT ;  /* 0x000000020200780c */ /* 0x000fe20003f05270 */
[----:B------:R-:W-:Y:S01]  /*01b0*/  ULDC UR4, c[0x0][0x218] ;  /* 0x0000860000047ab9 */ /* 0x000fe20000000800 */
[----:B------:R-:W-:Y:S01]  /*01c0*/  IMAD.MOV.U32 R223, RZ, RZ, RZ ;  /* 0x000000ffffdf7224 */ /* 0x000fe200078e00ff */
[----:B------:R-:W-:-:S10]  /*01d0*/  MOV R24, UR4 ;  /* 0x0000000400187c02 */ /* 0x000fd40008000f00 */
[----:B------:R-:W-:Y:S05]  /*01e0*/  @!P0 BRA `(.L_x_1) ;  /* 0x0000000000248947 */ /* 0x000fea0003800000 */
[----:B------:R-:W-:-:S13]  /*01f0*/  ISETP.NE.AND P0, PT, R2, 0x3, PT ;  /* 0x000000030200780c */ /* 0x000fda0003f05270 */
[----:B------:R-:W-:Y:S05]  /*0200*/  @P0 BRA `(.L_x_2) ;  /* 0x0000000000800947 */ /* 0x000fea0003800000 */
[----:B------:R-:W1:Y:S08]  /*0210*/  LDC.64 R168, c[0x0][0x330] ;  /* 0x0000cc00ffa87b82 */ /* 0x000e700000000a00 */
[----:B------:R-:W2:Y:S01]  /*0220*/  LDC.64 R16, c[0x0][0x338] ;  /* 0x0000ce00ff107b82 */ /* 0x000ea20000000a00 */
[----:B-1----:R-:W-:-:S06]  /*0230*/  IMAD.WIDE R168, R201, 0x8, R168 ;  /* 0x00000008c9a87825 */ /* 0x002fcc00078e02a8 */
[----:B------:R-:W5:Y:S01]  /*0240*/  LDG.E.64 R168, desc[UR38][R168.64] ;  /* 0x00000026a8a87981 */ /* 0x000f62000c1e1b00 */
[----:B--2---:R-:W-:-:S06]  /*0250*/  IMAD.WIDE R16, R201, 0x8, R16 ;  /* 0x00000008c9107825 */ /* 0x004fcc00078e0210 */
[----:B------:R-:W5:Y:S01]  /*0260*/  LDG.E.64 R16, desc[UR38][R16.64] ;  /* 0x0000002610107981 */ /* 0x000f62000c1e1b00 */
[----:B------:R-:W-:Y:S05]  /*0270*/  BRA `(.L_x_2) ;  /* 0x0000000000647947 */ /* 0x000fea0003800000 */
.L_x_1:
[----:B------:R-:W1:Y:S01]  /*0280*/  LDC.64 R4, c[0x0][0x350] ;  /* 0x0000d400ff047b82 */ /* 0x000e620000000a00 */
[----:B------:R-:W-:-:S07]  /*0290*/  SHF.R.S32.HI R7, RZ, 0x1f, R201 ;  /* 0x0000001fff077819 */ /* 0x000fce00000114c9 */
[----:B------:R-:W2:Y:S08]  /*02a0*/  LDC.64 R2, c[0x0][0x358] ;  /* 0x0000d600ff027b82 */ /* 0x000eb00000000a00 */
[----:B------:R-:W3:Y:S08]  /*02b0*/  LDC.64 R168, c[0x0][0x330] ;  /* 0x0000cc00ffa87b82 */ /* 0x000ef00000000a00 */
[----:B------:R-:W4:Y:S01]  /*02c0*/  LDC.64 R16, c[0x0][0x338] ;  /* 0x0000ce00ff107b82 */ /* 0x000f220000000a00 */
[----:B-1----:R-:W-:-:S02]  /*02d0*/  IMAD R10, R7, R4, RZ ;  /* 0x00000004070a7224 */ /* 0x002fc400078e02ff */
[----:B------:R-:W-:-:S04]  /*02e0*/  IMAD.WIDE.U32 R12, R201, R4, RZ ;  /* 0x00000004c90c7225 */ /* 0x000fc800078e00ff */
[----:B------:R-:W-:Y:S02]  /*02f0*/  IMAD R5, R201, R5, R10 ;  /* 0x00000005c9057224 */ /* 0x000fe400078e020a */
[-C--:B--2---:R-:W-:Y:S02]  /*0300*/  IMAD R6, R7, R2.reuse, RZ ;  /* 0x0000000207067224 */ /* 0x084fe400078e02ff */
[----:B------:R-:W-:Y:S01]  /*0310*/  IMAD.WIDE.U32 R8, R201, R2, RZ ;  /* 0x00000002c9087225 */ /* 0x000fe200078e00ff */
[----:B------:R-:W-:-:S03]  /*0320*/  IADD3 R5, R13, R5, RZ ;  /* 0x000000050d057210 */ /* 0x000fc60007ffe0ff */
[----:B------:R-:W-:Y:S01]  /*0330*/  IMAD R3, R201, R3, R6 ;  /* 0x00000003c9037224 */ /* 0x000fe200078e0206 */
[----:B---3--:R-:W-:-:S04]  /*0340*/  LEA R168, P1, R12, R168, 0x1 ;  /* 0x000000a80ca87211 */ /* 0x008fc800078208ff */
[----:B------:R-:W-:Y:S02]  /*0350*/  IADD3 R3, R9, R3, RZ ;  /* 0x0000000309037210 */ /* 0x000fe40007ffe0ff */
[----:B------:R-:W-:Y:S02]  /*0360*/  LEA.HI.X R169, R12, R169, R5, 0x1, P1 ;  /* 0x000000a90ca97211 */ /* 0x000fe400008f0c05 */
[----:B----4-:R-:W-:-:S04]  /*0370*/  LEA R16, P0, R8, R16, 0x1 ;  /* 0x0000001008107211 */ /* 0x010fc800078008ff */
[----:B------:R-:W-:Y:S01]  /*0380*/  LEA.HI.X R17, R8, R17, R3, 0x1, P0 ;  /* 0x0000001108117211 */ /* 0x000fe200000f0c03 */
[----:B------:R-:W-:Y:S08]  /*0390*/  BRA `(.L_x_2) ;  /* 0x00000000001c7947 */ /* 0x000ff00003800000 */
.L_x_0:
[----:B------:R-:W1:Y:S01]  /*03a0*/  LDC R3, c[0x0][0x224] ;  /* 0x00008900ff037b82 */ /* 0x000e620000000800 */
[----:B------:R-:W-:-:S07]  /*03b0*/  IADD3 R24, R201, 0x1, RZ ;  /* 0x00000001c9187810 */ /* 0x000fce0007ffe0ff */
[----:B------:R-:W2:Y:S01]  /*03c0*/  LDC R2, c[0x0][0x234] ;  /* 0x00008d00ff027b82 */ /* 0x000ea20000000800 */
[C---:B-1----:R-:W-:Y:S01]  /*03d0*/  ISETP.GE.AND P0, PT, R24.reuse, R3, PT ;  /* 0x000000031800720c */ /* 0x042fe20003f06270 */
[-C--:B--2---:R-:W-:Y:S02]  /*03e0*/  IMAD R24, R24, R2.reuse, RZ ;  /* 0x0000000218187224 */ /* 0x084fe400078e02ff */
[----:B------:R-:W-:-:S10]  /*03f0*/  IMAD R223, R201, R2, RZ ;  /* 0x00000002c9df7224 */ /* 0x000fd400078e02ff */
[----:B------:R-:W1:Y:S02]  /*0400*/  @P0 LDC R24, c[0x0][0x218] ;  /* 0x00008600ff180b82 */ /* 0x000e640000000800 */
.L_x_2:
[----:B------:R-:W2:Y:S01]  /*0410*/  S2R R2, SR_TID.X ;  /* 0x0000000000027919 */ /* 0x000ea20000002100 */
[----:B-1----:R-:W-:Y:S01]  /*0420*/  IMAD.IADD R3, R24, 0x1, -R223 ;  /* 0x0000000118037824 */ /* 0x002fe200078e0adf */
[----:B------:R-:W-:Y:S01]  /*0430*/  ULDC.64 UR4, c[0x0][0x368] ;  /* 0x0000da0000047ab9 */ /* 0x000fe20000000a00 */
[----:B------:R-:W-:Y:S01]  /*0440*/  BAR.SYNC.DEFER_BLOCKING 0x0 ;  /* 0x0000000000007b1d */ /* 0x000fe20000010000 */
[----:B------:R-:W-:Y:S02]  /*0450*/  ISETP.NE.U32.AND P0, PT, RZ, UR4, PT ;  /* 0x00000004ff007c0c */ /* 0x000fe4000bf05070 */
[----:B------:R-:W-:Y:S02]  /*0460*/  SHF.R.S32.HI R18, RZ, 0x1f, R3 ;  /* 0x0000001fff127819 */ /* 0x000fe40000011403 */
[----:B------:R-:W-:Y:S02]  /*0470*/  ISETP.NE.AND.EX P0, PT, RZ, UR5, PT, P0 ;  /* 0x00000005ff007c0c */ /* 0x000fe4000bf05300 */
[----:B------:R-:W-:-:S04]  /*0480*/  LEA.HI R18, R18, R3, RZ, 0x5 ;  /* 0x0000000312127211 */ /* 0x000fc800078f28ff */
[----:B------:R-:W-:-:S05]  /*0490*/  LOP3.LUT R18, R18, 0xffffffe0, RZ, 0xc0, !PT ;  /* 0xffffffe012127812 */ /* 0x000fca00078ec0ff */
[----:B------:R-:W-:-:S05]  /*04a0*/  IMAD.IADD R18, R3, 0x1, -R18 ;  /* 0x0000000103127824 */ /* 0x000fca00078e0a12 */
[----:B------:R-:W-:-:S04]  /*04b0*/  ISETP.NE.AND P1, PT, R18, RZ, PT ;  /* 0x000000ff1200720c */ /* 0x000fc80003f25270 */
[----:B------:R-:W-:Y:S02]  /*04c0*/  SEL R18, R18, 0x20, P1 ;  /* 0x0000002012127807 */ /* 0x000fe40000800000 */
[----:B--2---:R-:W-:-:S04]  /*04d0*/  SHF.R.S32.HI R25, RZ, 0x1f, R2 ;  /* 0x0000001fff197819 */ /* 0x004fc80000011402 */
[----:B------:R-:W-:-:S04]  /*04e0*/  LEA.HI R25, R25, R2, RZ, 0x5 ;  /* 0x0000000219197211 */ /* 0x000fc800078f28ff */
[----:B------:R-:W-:Y:S02]  /*04f0*/  LOP3.LUT R19, R25, 0xffffffe0, RZ, 0xc0, !PT ;  /* 0xffffffe019137812 */ /* 0x000fe400078ec0ff */
[----:B------:R-:W-:-:S03]  /*0500*/  SHF.R.S32.HI R25, RZ, 0x5, R25 ;  /* 0x00000005ff197819 */ /* 0x000fc60000011419 */
[----:B------:R-:W-:-:S05]  /*0510*/  IMAD.IADD R23, R2, 0x1, -R19 ;  /* 0x0000000102177824 */ /* 0x000fca00078e0a13 */
[----:B------:R-:W-:-:S04]  /*0520*/  SHF.R.S32.HI R28, RZ, 0x1f, R23 ;  /* 0x0000001fff1c7819 */ /* 0x000fc80000011417 */
[----:B------:R-:W-:-:S04]  /*0530*/  LEA.HI R22, R28, R23, RZ, 0x2 ;  /* 0x000000171c167211 */ /* 0x000fc800078f10ff */
[----:B------:R-:W-:-:S05]  /*0540*/  LEA.HI.SX32 R19, R22, R19, 0x1e ;  /* 0x0000001316137211 */ /* 0x000fca00078ff2ff */
[----:B------:R-:W-:Y:S01]  /*0550*/  IMAD R217, R0, 0x80, R19 ;  /* 0x0000008000d97824 */ /* 0x000fe200078e0213 */
[----:B------:R-:W-:Y:S06]  /*0560*/  @P0 BRA `(.L_x_3) ;  /* 0x0000000000400947 */ /* 0x000fec0003800000 */
[----:B------:R-:W-:Y:S01]  /*0570*/  MOV R14, 0x0 ;  /* 0x00000000000e7802 */ /* 0x000fe20000000f00 */
[----:B------:R-:W-:Y:S01]  /*0580*/  ULDC.64 UR4, c[0x4][0x78] ;  /* 0x01001e0000047ab9 */ /* 0x000fe20000000a00 */
[----:B------:R-:W-:Y:S01]  /*0590*/  ULDC.64 UR6, c[0x4][0x80] ;  /* 0x0100200000067ab9 */ /* 0x000fe20000000a00 */
[----:B------:R-:W-:Y:S01]  /*05a0*/  IMAD.U32 R4, RZ, RZ, UR4 ;  /* 0x00000004ff047e24 */ /* 0x000fe2000f8e00ff */
[----:B------:R-:W-:Y:S01]  /*05b0*/  MOV R5, UR5 ;  /* 0x0000000500057c02 */ /* 0x000fe20008000f00 */
[----:B------:R-:W-:Y:S01]  /*05c0*/  ULDC.64 UR4, c[0x4][0x8] ;  /* 0x0100020000047ab9 */ /* 0x000fe20000000a00 */
[----:B------:R-:W1:Y:S01]  /*05d0*/  LDC.64 R14, c[0x4][R14] ;  /* 0x010000000e0e7b82 */ /* 0x000e620000000a00 */
[----:B------:R-:W-:Y:S01]  /*05e0*/  IMAD.U32 R6, RZ, RZ, UR6 ;  /* 0x00000006ff067e24 */ /* 0x000fe2000f8e00ff */
[----:B------:R-:W-:Y:S01]  /*05f0*/  MOV R7, UR7 ;  /* 0x0000000700077c02 */ /* 0x000fe20008000f00 */
[----:B------:R-:W-:Y:S01]  /*0600*/  IMAD.U32 R10, RZ, RZ, UR4 ;  /* 0x00000004ff0a7e24 */ /* 0x000fe2000f8e00ff */
[----:B------:R-:W-:Y:S01]  /*0610*/  MOV R11, UR5 ;  /* 0x00000005000b7c02 */ /* 0x000fe20008000f00 */
[----:B------:R-:W-:Y:S01]  /*0620*/  IMAD.MOV.U32 R8, RZ, RZ, 0x1d4 ;  /* 0x000001d4ff087424 */ /* 0x000fe200078e00ff */
[----:B------:R-:W-:Y:S01]  /*0630*/  MOV R12, 0x1 ;  /* 0x00000001000c7802 */ /* 0x000fe20000000f00 */
[----:B------:R-:W-:-:S02]  /*0640*/  IMAD.MOV.U32 R13, RZ, RZ, RZ ;  /* 0x000000ffff0d7224 */ /* 0x000fc400078e00ff */
[----:B------:R-:W-:-:S07]  /*0650*/  LEPC R20, `(.L_x_3) ;  /* 0x000000001014794e */ /* 0x000fce0000000000 */
[----:B-1---5:R-:W-:Y:S05]  /*0660*/  CALL.ABS.NOINC R14 ;  /* 0x000000000e007343 */ /* 0x022fea0003c00000 */
.L_x_3:
[----:B------:R-:W1:Y:S01]  /*0670*/  LDC.64 R4, c[0x0][0x268] ;  /* 0x00009a00ff047b82 */ /* 0x000e620000000a00 */
[----:B------:R-:W-:Y:S01]  /*0680*/  LEA.HI R8, R28, R23, RZ, 0x3 ;  /* 0x000000171c087211 */ /* 0x000fe200078f18ff */
[----:B------:R-:W-:Y:S01]  /*0690*/  IMAD.SHL.U32 R25, R25, 0x8, RZ ;  /* 0x0000000819197824 */ /* 0x000fe200078e00ff */
[----:B------:R-:W-:Y:S01]  /*06a0*/  VIADDMNMX R21, R223, R18, R24, PT ;  /* 0x00000012df157246 */ /* 0x000fe20003800118 */
[----:B------:R-:W-:Y:S01]  /*06b0*/  UMOV UR4, 0xffffffff ;  /* 0xffffffff00047882 */ /* 0x000fe20000000000 */
[C---:B------:R-:W-:Y:S02]  /*06c0*/  LOP3.LUT R0, R8.reuse, 0xfffffff8, RZ, 0xc0, !PT ;  /* 0xfffffff808007812 */ /* 0x040fe400078ec0ff */
[----:B------:R-:W-:Y:S01]  /*06d0*/  LEA.HI.SX32 R8, R8, R25, 0x1d ;  /* 0x0000001908087211 */ /* 0x000fe200078feaff */
[----:B------:R-:W2:Y:S01]  /*06e0*/  LDC.64 R6, c[0x0][0x210] ;  /* 0x00008400ff067b82 */ /* 0x000ea20000000a00 */
[----:B------:R-:W-:Y:S01]  /*06f0*/  LOP3.LUT R10, R22, 0xfffffffc, RZ, 0xc0, !PT ;  /* 0xfffffffc160a7812 */ /* 0x000fe200078ec0ff */
[----:B------:R-:W-:-:S02]  /*0700*/  IMAD.IADD R3, R23, 0x1, -R0 ;  /* 0x0000000117037824 */ /* 0x000fc400078e0a00 */
[----:B------:R-:W-:Y:S02]  /*0710*/  IMAD.IADD R0, R8, 0x1, R223 ;  /* 0x0000000108007824 */ /* 0x000fe400078e02df */
[----:B------:R-:W-:Y:S02]  /*0720*/  IMAD R14, R26, 0x10, R3 ;  /* 0x000000101a0e7824 */ /* 0x000fe400078e0203 */
[----:B------:R-:W-:Y:S01]  /*0730*/  VIADD R12, R0, 0x4 ;  /* 0x00000004000c7836 */ /* 0x000fe20000000000 */
[----:B------:R-:W-:Y:S01]  /*0740*/  SHF.R.S32.HI R9, RZ, 0x1f, R0 ;  /* 0x0000001fff097819 */ /* 0x000fe20000011400 */
[----:B------:R-:W-:Y:S01]  /*0750*/  IMAD.SHL.U32 R14, R14, 0x8, RZ ;  /* 0x000000080e0e7824 */ /* 0x000fe200078e00ff */
[-C--:B------:R-:W-:Y:S01]  /*0760*/  ISETP.GE.AND P1, PT, R0, R21.reuse, PT ;  /* 0x000000150000720c */ /* 0x080fe20003f26270 */
[----:B------:R-:W-:Y:S01]  /*0770*/  IMAD.IADD R10, R23, 0x1, -R10 ;  /* 0x00000001170a7824 */ /* 0x000fe200078e0a0a */
[----:B------:R-:W-:Y:S02]  /*0780*/  ISETP.GE.AND P3, PT, R12, R21, PT ;  /* 0x000000150c00720c */ /* 0x000fe40003f66270 */
[----:B------:R-:W-:Y:S01]  /*0790*/  SHF.R.S32.HI R15, RZ, 0x1f, R14 ;  /* 0x0000001fff0f7819 */ /* 0x000fe2000001140e */
[----:B-1----:R-:W-:-:S02]  /*07a0*/  IMAD R9, R9, R4, RZ ;  /* 0x0000000409097224 */ /* 0x002fc400078e02ff */
[----:B------:R-:W-:Y:S02]  /*07b0*/  IMAD R22, R10, 0x8, R223 ;  /* 0x000000080a167824 */ /* 0x000fe400078e02df */
[C---:B------:R-:W-:Y:S02]  /*07c0*/  IMAD R9, R0.reuse, R5, R9 ;  /* 0x0000000500097224 */ /* 0x040fe400078e0209 */
[----:B------:R-:W-:Y:S01]  /*07d0*/  IMAD.WIDE.U32 R12, R0, R4, R14 ;  /* 0x00000004000c7225 */ /* 0x000fe200078e000e */
[----:B------:R-:W-:Y:S02]  /*07e0*/  SHF.R.S32.HI R23, RZ, 0x1f, R22 ;  /* 0x0000001fff177819 */ /* 0x000fe40000011416 */
[CC--:B--2---:R-:W-:Y:S01]  /*07f0*/  ISETP.LT.AND P0, PT, R14.reuse, R7.reuse, !P1 ;  /* 0x000000070e00720c */ /* 0x0c4fe20004f01270 */
[C---:B------:R-:W-:Y:S01]  /*0800*/  VIADD R0, R14.reuse, 0x40 ;  /* 0x000000400e007836 */ /* 0x040fe20000000000 */
[----:B------:R-:W-:Y:S01]  /*0810*/  ISETP.LT.AND P2, PT, R14, R7, !P3 ;  /* 0x000000070e00720c */ /* 0x000fe20005f41270 */
[----:B------:R-:W-:Y:S01]  /*0820*/  IMAD.IADD R9, R13, 0x1, R9 ;  /* 0x000000010d097824 */ /* 0x000fe200078e0209 */
[----:B-----5:R-:W-:-:S02]  /*0830*/  LEA R16, P6, R12, R16, 0x1 ;  /* 0x000000100c107211 */ /* 0x020fc400078c08ff */
[CC--:B------:R-:W-:Y:S02]  /*0840*/  ISETP.LT.AND P1, PT, R0.reuse, R7.reuse, !P1 ;  /* 0x000000070000720c */ /* 0x0c0fe40004f21270 */
[----:B------:R-:W-:Y:S02]  /*0850*/  ISETP.LT.AND P3, PT, R0, R7, !P3 ;  /* 0x000000070000720c */ /* 0x000fe40005f61270 */
[----:B------:R-:W-:Y:S02]  /*0860*/  SEL R20, RZ, 0x1, !P0 ;  /* 0x00000001ff147807 */ /* 0x000fe40004000000 */
[----:B------:R-:W-:Y:S02]  /*0870*/  LEA.HI.X R17, R12, R17, R9, 0x1, P6 ;  /* 0x000000110c117211 */ /* 0x000fe400030f0c09 */
[-C--:B------:R-:W-:Y:S02]  /*0880*/  ISETP.GE.AND P5, PT, R14, R7.reuse, PT ;  /* 0x000000070e00720c */ /* 0x080fe40003fa6270 */
[----:B------:R-:W-:-:S02]  /*0890*/  ISETP.GE.AND P4, PT, R0, R7, PT ;  /* 0x000000070000720c */ /* 0x000fc40003f86270 */
[--C-:B------:R-:W-:Y:S02]  /*08a0*/  SHF.R.U32.HI R9, RZ, 0x4, R2.reuse ;  /* 0x00000004ff097819 */ /* 0x100fe40000011602 */
[----:B------:R-:W-:Y:S02]  /*08b0*/  SHF.R.U32.HI R13, RZ, 0x5, R2 ;  /* 0x00000005ff0d7819 */ /* 0x000fe40000011602 */
[----:B------:R-:W-:Y:S01]  /*08c0*/  P2R R20, PR, R20, 0xf ;  /* 0x0000000f14147803 */ /* 0x000fe20000000000 */
[----:B------:R-:W-:Y:S06]  /*08d0*/  BRA.DIV UR4, `(.L_x_4) ;  /* 0x000000ea04487947 */ /* 0x000fec000b800000 */
[----:B------:R1:W2:Y:S02]  /*08e0*/  SHFL.IDX PT, R14, R13, RZ, 0x1f ;  /* 0x00001fff0d0e7589 */ /* 0x0002a400000e0000 */
.L_x_168:
[C---:B------:R-:W-:Y:S01]  /*08f0*/  VIADD R7, R217.reuse, 0x8 ;  /* 0x00000008d9077836 */ /* 0x040fe20000000000 */
[CC--:B------:R-:W-:Y:S01]  /*0900*/  ISETP.GE.AND P3, PT, R217.reuse, R6.reuse, PT ;  /* 0x00000006d900720c */ /* 0x0c0fe20003f66270 */
[----:B-1----:R-:W-:Y:S01]  /*0910*/  VIADD R13, R217, 0x10 ;  /* 0x00000010d90d7836 */ /* 0x002fe20000000000 */
[----:B------:R-:W-:Y:S01]  /*0920*/  P2R R11, PR, RZ, 0x10 ;  /* 0x00000010ff0b7803 */ /* 0x000fe20000000000 */
[----:B------:R-:W1:Y:S01]  /*0930*/  LDC.64 R26, c[0x0][0x368] ;  /* 0x0000da00ff1a7b82 */ /* 0x000e620000000a00 */
[-C--:B------:R-:W-:Y:S02]  /*0940*/  ISETP.GE.AND P6, PT, R7, R6.reuse, PT ;  /* 0x000000060700720c */ /* 0x080fe40003fc6270 */
[----:B------:R-:W-:Y:S02]  /*0950*/  P2R R29, PR, RZ, 0x20 ;  /* 0x00000020ff1d7803 */ /* 0x000fe40000000000 */
[----:B------:R-:W-:Y:S01]  /*0960*/  IADD3 R223, R24, 0x1f, -R223 ;  /* 0x0000001f18df7810 */ /* 0x000fe20007ffe8df */
[----:B------:R-:W-:Y:S01]  /*0970*/  VIADD R35, R19, 0x8 ;  /* 0x0000000813237836 */ /* 0x000fe20000000000 */
[CC--:B------:R-:W-:Y:S01]  /*0980*/  ISETP.LT.AND P0, PT, R22.reuse, R21.reuse, !P3 ;  /* 0x000000151600720c */ /* 0x0c0fe20005f01270 */
[----:B------:R-:W-:Y:S01]  /*0990*/  ULDC.64 UR6, c[0x0][0x278] ;  /* 0x00009e0000067ab9 */ /* 0x000fe20000000a00 */
[----:B------:R-:W-:Y:S01]  /*09a0*/  ISETP.GE.AND P4, PT, R13, R6, PT ;  /* 0x000000060d00720c */ /* 0x000fe20003f86270 */
[----:B------:R-:W-:Y:S01]  /*09b0*/  VIADD R13, R217, 0x18 ;  /* 0x00000018d90d7836 */ /* 0x000fe20000000000 */
[CC--:B------:R-:W-:Y:S01]  /*09c0*/  ISETP.LT.AND P1, PT, R22.reuse, R21.reuse, !P6 ;  /* 0x000000151600720c */ /* 0x0c0fe20007721270 */
[----:B------:R-:W-:Y:S01]  /*09d0*/  ULDC.64 UR4, c[0x0][0x280] ;  /* 0x0000a00000047ab9 */ /* 0x000fe20000000a00 */
[----:B------:R-:W-:Y:S01]  /*09e0*/  SEL R12, RZ, 0x1, !P0 ;  /* 0x00000001ff0c7807 */ /* 0x000fe20004000000 */
[----:B------:R-:W-:Y:S01]  /*09f0*/  ULDC.64 UR8, c[0x0][0x270] ;  /* 0x00009c0000087ab9 */ /* 0x000fe20000000a00 */
[----:B------:R-:W-:-:S02]  /*0a00*/  ISETP.LT.AND P0, PT, R22, R21, !P4 ;  /* 0x000000151600720c */ /* 0x000fc40006701270 */
[----:B------:R-:W-:Y:S02]  /*0a10*/  SEL R7, RZ, 0xffffffff, !P1 ;  /* 0xffffffffff077807 */ /* 0x000fe40004800000 */
[----:B------:R-:W-:Y:S02]  /*0a20*/  ISETP.GE.AND P5, PT, R13, R6, PT ;  /* 0x000000060d00720c */ /* 0x000fe40003fa6270 */
[----:B------:R-:W-:Y:S01]  /*0a30*/  SEL R0, RZ, 0xffffffff, !P0 ;  /* 0xffffffffff007807 */ /* 0x000fe20004000000 */
[----:B------:R-:W-:Y:S01]  /*0a40*/  IMAD.SHL.U32 R7, R7, 0x2, RZ ;  /* 0x0000000207077824 */ /* 0x000fe200078e00ff */
[----:B------:R-:W-:Y:S01]  /*0a50*/  ISETP.LT.AND P0, PT, R22, R21, !P5 ;  /* 0x000000151600720c */ /* 0x000fe20006f01270 */
[----:B-1----:R-:W-:-:S03]  /*0a60*/  IMAD.WIDE R216, R217, 0x4, R26 ;  /* 0x00000004d9d87825 */ /* 0x002fc600078e021a */
[----:B------:R-:W-:Y:S01]  /*0a70*/  LOP3.LUT R7, R7, 0x2, R12, 0xe2, !PT ;  /* 0x0000000207077812 */ /* 0x000fe200078ee20c */
[----:B------:R-:W-:Y:S01]  /*0a80*/  IMAD.SHL.U32 R0, R0, 0x4, RZ ;  /* 0x0000000400007824 */ /* 0x000fe200078e00ff */
[----:B------:R-:W-:-:S04]  /*0a90*/  SEL R6, RZ, 0xffffffff, !P0 ;  /* 0xffffffffff067807 */ /* 0x000fc80004000000 */
[----:B------:R-:W-:Y:S01]  /*0aa0*/  LOP3.LUT R0, R0, 0x4, R7, 0xe2, !PT ;  /* 0x0000000400007812 */ /* 0x000fe200078ee207 */
[----:B------:R-:W-:Y:S02]  /*0ab0*/  VIADD R7, R223, 0x1f ;  /* 0x0000001fdf077836 */ /* 0x000fe40000000000 */
[----:B------:R-:W-:-:S03]  /*0ac0*/  IMAD.SHL.U32 R13, R6, 0x8, RZ ;  /* 0x00000008060d7824 */ /* 0x000fc600078e00ff */
[----:B------:R-:W-:Y:S02]  /*0ad0*/  ISETP.GE.U32.AND P0, PT, R7, 0x3f, PT ;  /* 0x0000003f0700780c */ /* 0x000fe40003f06070 */
[----:B------:R-:W-:-:S04]  /*0ae0*/  LOP3.LUT R0, R13, 0x8, R0, 0xe2, !PT ;  /* 0x000000080d007812 */ /* 0x000fc800078ee200 */
[----:B------:R-:W-:-:S04]  /*0af0*/  SEL R15, R0, RZ, P0 ;  /* 0x000000ff000f7207 */ /* 0x000fc80000000000 */
[----:B------:R-:W-:-:S13]  /*0b00*/  LOP3.LUT P2, R0, R15, 0x1, RZ, 0xc0, !PT ;  /* 0x000000010f007812 */ /* 0x000fda000784c0ff */
[----:B------:R-:W3:Y:S01]  /*0b10*/  @P2 LDG.E R13, desc[UR38][R216.64] ;  /* 0x00000026d80d2981 */ /* 0x000ee2000c1e1900 */
[----:B------:R-:W1:Y:S01]  /*0b20*/  @P2 LDC.64 R6, c[0x0][0x248] ;  /* 0x00009200ff062b82 */ /* 0x000e620000000a00 */
[----:B------:R-:W-:Y:S02]  /*0b30*/  CS2R R24, SRZ ;  /* 0x0000000000187805 */ /* 0x000fe4000001ff00 */
[----:B------:R-:W-:Y:S02]  /*0b40*/  LEA.HI R31, R19, R19, RZ, 0x1 ;  /* 0x00000013131f7211 */ /* 0x000fe400078f08ff */
[----:B------:R-:W-:Y:S02]  /*0b50*/  SEL R40, RZ, 0xffffffff, P6 ;  /* 0xffffffffff287807 */ /* 0x000fe40003000000 */
[----:B---3--:R-:W-:Y:S01]  /*0b60*/  @P2 SHF.R.S32.HI R21, RZ, 0x1f, R13 ;  /* 0x0000001fff152819 */ /* 0x008fe2000001140d */
[----:B-1----:R-:W-:-:S04]  /*0b70*/  @P2 IMAD.WIDE.U32 R26, R13, R6, R22 ;  /* 0x000000060d1a2225 */ /* 0x002fc800078e0016 */
[----:B------:R-:W-:Y:S01]  /*0b80*/  @P2 IMAD R12, R21, R6, RZ ;  /* 0x00000006150c2224 */ /* 0x000fe200078e02ff */
[----:B------:R-:W-:-:S03]  /*0b90*/  @P2 LEA R24, P1, R26, R168, 0x1 ;  /* 0x000000a81a182211 */ /* 0x000fc600078208ff */
[----:B------:R-:W-:-:S04]  /*0ba0*/  @P2 IMAD R7, R13, R7, R12 ;  /* 0x000000070d072224 */ /* 0x000fc800078e020c */
[----:B------:R-:W-:-:S05]  /*0bb0*/  @P2 IMAD.IADD R7, R27, 0x1, R7 ;  /* 0x000000011b072824 */ /* 0x000fca00078e0207 */
[----:B------:R-:W-:Y:S02]  /*0bc0*/  @P2 LEA.HI.X R25, R26, R169, R7, 0x1, P1 ;  /* 0x000000a91a192211 */ /* 0x000fe400008f0c07 */
[C---:B------:R-:W-:Y:S02]  /*0bd0*/  LOP3.LUT P1, R26, R15.reuse, 0x2, RZ, 0xc0, !PT ;  /* 0x000000020f1a7812 */ /* 0x040fe4000782c0ff */
[C---:B------:R-:W-:Y:S02]  /*0be0*/  LOP3.LUT P2, R21, R15.reuse, 0x4, RZ, 0xc0, !PT ;  /* 0x000000040f157812 */ /* 0x040fe4000784c0ff */
[----:B------:R-:W-:Y:S02]  /*0bf0*/  SEL R7, RZ, 0x1, P3 ;  /* 0x00000001ff077807 */ /* 0x000fe40001800000 */
[----:B------:R-:W-:-:S07]  /*0c00*/  LOP3.LUT P3, R15, R15, 0x8, RZ, 0xc0, !PT ;  /* 0x000000080f0f7812 */ /* 0x000fce000786c0ff */
[----:B------:R-:W3:Y:S01]  /*0c10*/  @P1 LDG.E R36, desc[UR38][R216.64+0x20] ;  /* 0x00002026d8241981 */ /* 0x000ee2000c1e1900 */
[----:B------:R-:W-:Y:S02]  /*0c20*/  LEA.HI R37, R35, R35, RZ, 0x1 ;  /* 0x0000002323257211 */ /* 0x000fe400078f08ff */
[----:B------:R-:W-:Y:S01]  /*0c30*/  SHF.R.S32.HI R32, RZ, 0x1, R31 ;  /* 0x00000001ff207819 */ /* 0x000fe2000001141f */
[----:B------:R-:W4:Y:S01]  /*0c40*/  @P2 LDG.E R33, desc[UR38][R216.64+0x40] ;  /* 0x00004026d8212981 */ /* 0x000f22000c1e1900 */
[----:B------:R-:W-:Y:S02]  /*0c50*/  SHF.R.S32.HI R28, RZ, 0x1, R37 ;  /* 0x00000001ff1c7819 */ /* 0x000fe40000011425 */
[----:B------:R-:W-:Y:S01]  /*0c60*/  SEL R6, RZ, 0x4, P4 ;  /* 0x00000004ff067807 */ /* 0x000fe20002000000 */
[----:B------:R-:W5:Y:S01]  /*0c70*/  @P3 LDG.E R27, desc[UR38][R216.64+0x60] ;  /* 0x00006026d81b3981 */ /* 0x000f62000c1e1900 */
[----:B------:R-:W-:Y:S02]  /*0c80*/  LOP3.LUT R12, R31, 0x3ffffffe, RZ, 0xc0, !PT ;  /* 0x3ffffffe1f0c7812 */ /* 0x000fe400078ec0ff */
[----:B------:R-:W-:-:S03]  /*0c90*/  ISETP.NE.AND P4, PT, R11, RZ, PT ;  /* 0x000000ff0b00720c */ /* 0x000fc60003f85270 */
[----:B------:R-:W-:Y:S01]  /*0ca0*/  IMAD.IADD R19, R19, 0x1, -R12 ;  /* 0x0000000113137824 */ /* 0x000fe200078e0a0c */
[----:B------:R-:W-:-:S03]  /*0cb0*/  LOP3.LUT R12, R37, 0x3ffffffe, RZ, 0xc0, !PT ;  /* 0x3ffffffe250c7812 */ /* 0x000fc600078ec0ff */
[----:B------:R-:W-:Y:S02]  /*0cc0*/  IMAD R19, R19, 0x4, R10 ;  /* 0x0000000413137824 */ /* 0x000fe400078e020a */
[----:B------:R-:W-:Y:S01]  /*0cd0*/  IMAD.IADD R35, R35, 0x1, -R12 ;  /* 0x0000000123237824 */ /* 0x000fe200078e0a0c */
[----:B------:R-:W-:Y:S01]  /*0ce0*/  SHF.R.S32.HI R31, RZ, 0x1f, R31 ;  /* 0x0000001fff1f7819 */ /* 0x000fe2000001141f */
[----:B------:R-:W1:Y:S01]  /*0cf0*/  @P1 LDC.64 R12, c[0x0][0x248] ;  /* 0x00009200ff0c1b82 */ /* 0x000e620000000a00 */
[----:B------:R-:W-:Y:S01]  /*0d00*/  SHF.R.S32.HI R38, RZ, 0x1f, R19 ;  /* 0x0000001fff267819 */ /* 0x000fe20000011413 */
[----:B------:R-:W-:Y:S01]  /*0d10*/  IMAD R35, R35, 0x4, R10 ;  /* 0x0000000423237824 */ /* 0x000fe200078e020a */
[----:B------:R-:W-:Y:S02]  /*0d20*/  LEA.HI R31, R31, R32, RZ, 0x2 ;  /* 0x000000201f1f7211 */ /* 0x000fe400078f10ff */
[----:B------:R-:W-:Y:S02]  /*0d30*/  LEA.HI R38, R38, R19, RZ, 0x2 ;  /* 0x0000001326267211 */ /* 0x000fe400078f10ff */
[----:B------:R-:W-:Y:S01]  /*0d40*/  SHF.R.S32.HI R37, RZ, 0x1f, R37 ;  /* 0x0000001fff257819 */ /* 0x000fe20000011425 */
[----:B------:R-:W2:Y:S01]  /*0d50*/  @P2 LDC.64 R10, c[0x0][0x248] ;  /* 0x00009200ff0a2b82 */ /* 0x000ea20000000a00 */
[----:B------:R-:W-:-:S02]  /*0d60*/  SHF.R.S32.HI R30, RZ, 0x1f, R35 ;  /* 0x0000001fff1e7819 */ /* 0x000fc40000011423 */
[----:B------:R-:W-:Y:S02]  /*0d70*/  LOP3.LUT R31, R31, 0x1ffffffc, RZ, 0xc0, !PT ;  /* 0x1ffffffc1f1f7812 */ /* 0x000fe400078ec0ff */
[----:B------:R-:W-:Y:S02]  /*0d80*/  LOP3.LUT R38, R38, 0xfffffffc, RZ, 0xc0, !PT ;  /* 0xfffffffc26267812 */ /* 0x000fe400078ec0ff */
[----:B------:R-:W-:Y:S02]  /*0d90*/  LEA.HI R37, R37, R28, RZ, 0x2 ;  /* 0x0000001c25257211 */ /* 0x000fe400078f10ff */
[----:B------:R-:W-:Y:S01]  /*0da0*/  LEA.HI R30, R30, R35, RZ, 0x2 ;  /* 0x000000231e1e7211 */ /* 0x000fe200078f10ff */
[----:B------:R-:W-:Y:S01]  /*0db0*/  IMAD.IADD R31, R32, 0x1, -R31 ;  /* 0x00000001201f7824 */ /* 0x000fe200078e0a1f */
[----:B------:R-:W-:Y:S01]  /*0dc0*/  LOP3.LUT R37, R37, 0x1ffffffc, RZ, 0xc0, !PT ;  /* 0x1ffffffc25257812 */ /* 0x000fe200078ec0ff */
[----:B------:R-:W-:Y:S01]  /*0dd0*/  IMAD.IADD R34, R19, 0x1, -R38 ;  /* 0x0000000113227824 */ /* 0x000fe200078e0a26 */
[----:B------:R-:W-:Y:S01]  /*0de0*/  LOP3.LUT R30, R30, 0xfffffffc, RZ, 0xc0, !PT ;  /* 0xfffffffc1e1e7812 */ /* 0x000fe200078ec0ff */
[----:B------:R-:W-:Y:S01]  /*0df0*/  IMAD.SHL.U32 R40, R40, 0x2, RZ ;  /* 0x0000000228287824 */ /* 0x000fe200078e00ff */
[----:B------:R-:W-:-:S02]  /*0e00*/  SEL R19, RZ, 0x8, P5 ;  /* 0x00000008ff137807 */ /* 0x000fc40002800000 */
[----:B------:R-:W-:Y:S01]  /*0e10*/  LOP3.LUT R31, R34, R31, RZ, 0x3c, !PT ;  /* 0x0000001f221f7212 */ /* 0x000fe200078e3cff */
[----:B------:R-:W-:Y:S01]  /*0e20*/  IMAD.IADD R34, R28, 0x1, -R37 ;  /* 0x000000011c227824 */ /* 0x000fe200078e0a25 */
[----:B------:R-:W-:Y:S01]  /*0e30*/  ISETP.NE.AND P5, PT, R29, RZ, PT ;  /* 0x000000ff1d00720c */ /* 0x000fe20003fa5270 */
[----:B------:R-:W-:Y:S01]  /*0e40*/  IMAD.IADD R29, R35, 0x1, -R30 ;  /* 0x00000001231d7824 */ /* 0x000fe200078e0a1e */
[----:B------:R-:W-:Y:S01]  /*0e50*/  LOP3.LUT R7, R40, 0x2, R7, 0xe2, !PT ;  /* 0x0000000228077812 */ /* 0x000fe200078ee207 */
[--C-:B------:R-:W-:Y:S02]  /*0e60*/  @P1 IMAD.MOV.U32 R40, RZ, RZ, R22.reuse ;  /* 0x000000ffff281224 */ /* 0x100fe400078e0016 */
[----:B------:R-:W-:Y:S01]  /*0e70*/  @P1 IMAD.MOV.U32 R41, RZ, RZ, R23 ;  /* 0x000000ffff291224 */ /* 0x000fe200078e0017 */
[----:B------:R-:W-:Y:S02]  /*0e80*/  LOP3.LUT R29, R29, R34, RZ, 0x3c, !PT ;  /* 0x000000221d1d7212 */ /* 0x000fe400078e3cff */
[----:B------:R-:W-:Y:S01]  /*0e90*/  LOP3.LUT R19, R19, R6, R7, 0xfe, !PT ;  /* 0x0000000613137212 */ /* 0x000fe200078efe07 */
[----:B------:R-:W-:Y:S01]  /*0ea0*/  IMAD.IADD R31, R38, 0x1, R31 ;  /* 0x00000001261f7824 */ /* 0x000fe200078e021f */
[----:B------:R-:W5:Y:S01]  /*0eb0*/  @P3 LDC.64 R6, c[0x0][0x248] ;  /* 0x00009200ff063b82 */ /* 0x000f620000000a00 */
[----:B------:R-:W-:-:S02]  /*0ec0*/  @P2 IMAD.MOV.U32 R38, RZ, RZ, R22 ;  /* 0x000000ffff262224 */ /* 0x000fc400078e0016 */
[----:B------:R-:W-:Y:S02]  /*0ed0*/  @P2 IMAD.MOV.U32 R39, RZ, RZ, R23 ;  /* 0x000000ffff272224 */ /* 0x000fe400078e0017 */
[----:B------:R-:W-:Y:S02]  /*0ee0*/  IMAD R31, R32, 0x28, R31 ;  /* 0x00000028201f7824 */ /* 0x000fe400078e021f */
[----:B------:R-:W-:Y:S02]  /*0ef0*/  @P3 IMAD.MOV.U32 R32, RZ, RZ, R22 ;  /* 0x000000ffff203224 */ /* 0x000fe400078e0016 */
[----:B------:R-:W-:Y:S02]  /*0f00*/  IMAD.IADD R29, R30, 0x1, R29 ;  /* 0x000000011e1d7824 */ /* 0x000fe400078e021d */
[----:B------:R-:W-:Y:S02]  /*0f10*/  IMAD.SHL.U32 R31, R31, 0x8, RZ ;  /* 0x000000081f1f7824 */ /* 0x000fe400078e00ff */
[----:B------:R-:W-:-:S02]  /*0f20*/  IMAD.SHL.U32 R0, R0, 0x10, RZ ;  /* 0x0000001000007824 */ /* 0x000fc400078e00ff */
[----:B------:R-:W-:Y:S02]  /*0f30*/  IMAD R29, R28, 0x28, R29 ;  /* 0x000000281c1d7824 */ /* 0x000fe400078e021d */
[----:B------:R-:W-:Y:S02]  /*0f40*/  IMAD.SHL.U32 R31, R31, 0x2, RZ ;  /* 0x000000021f1f7824 */ /* 0x000fe400078e00ff */
[----:B------:R-:W-:Y:S02]  /*0f50*/  IMAD.SHL.U32 R29, R29, 0x8, RZ ;  /* 0x000000081d1d7824 */ /* 0x000fe400078e00ff */
[----:B------:R-:W-:Y:S01]  /*0f60*/  IMAD.SHL.U32 R26, R26, 0x8, RZ ;  /* 0x000000081a1a7824 */ /* 0x000fe200078e00ff */
[----:B------:R-:W-:Y:S01]  /*0f70*/  LOP3.LUT R215, R31, 0xfffffff0, RZ, 0xc0, !PT ;  /* 0xfffffff01fd77812 */ /* 0x000fe200078ec0ff */
[----:B------:R-:W-:-:S05]  /*0f80*/  IMAD.SHL.U32 R29, R29, 0x2, RZ ;  /* 0x000000021d1d7824 */ /* 0x000fca00078e00ff */
[----:B------:R-:W-:Y:S01]  /*0f90*/  LOP3.LUT R31, R29, 0xfffffff0, RZ, 0xc0, !PT ;  /* 0xfffffff01d1f7812 */ /* 0x000fe200078ec0ff */
[----:B------:R-:W-:Y:S01]  /*0fa0*/  IMAD.SHL.U32 R15, R15, 0x2, RZ ;  /* 0x000000020f0f7824 */ /* 0x000fe200078e00ff */
[----:B---3--:R-:W-:Y:S01]  /*0fb0*/  @P1 SHF.R.S32.HI R35, RZ, 0x1f, R36 ;  /* 0x0000001fff231819 */ /* 0x008fe20000011424 */
[----:B-1----:R-:W-:-:S04]  /*0fc0*/  @P1 IMAD.WIDE.U32 R40, R36, R12, R40 ;  /* 0x0000000c24281225 */ /* 0x002fc800078e0028 */
[----:B------:R-:W-:Y:S01]  /*0fd0*/  @P1 IMAD R34, R35, R12, RZ ;  /* 0x0000000c23221224 */ /* 0x000fe200078e02ff */
[----:B----4-:R-:W-:Y:S01]  /*0fe0*/  @P2 SHF.R.S32.HI R35, RZ, 0x1f, R33 ;  /* 0x0000001fff232819 */ /* 0x010fe20000011421 */
[----:B--2---:R-:W-:-:S04]  /*0ff0*/  @P2 IMAD.WIDE.U32 R38, R33, R10, R38 ;  /* 0x0000000a21262225 */ /* 0x004fc800078e0026 */
[----:B------:R-:W-:Y:S02]  /*1000*/  @P1 IMAD R36, R36, R13, R34 ;  /* 0x0000000d24241224 */ /* 0x000fe400078e0222 */
[----:B------:R-:W1:Y:S01]  /*1010*/  S2R R34, SR_CgaCtaId ;  /* 0x0000000000227919 */ /* 0x000e620000008800 */
[----:B------:R-:W-:Y:S01]  /*1020*/  @P2 IMAD R10, R35, R10, RZ ;  /* 0x0000000a230a2224 */ /* 0x000fe200078e02ff */
[----:B------:R-:W-:Y:S01]  /*1030*/  CS2R R12, SRZ ;  /* 0x00000000000c7805 */ /* 0x000fe2000001ff00 */
[----:B------:R-:W-:Y:S01]  /*1040*/  @P1 IMAD.IADD R36, R41, 0x1, R36 ;  /* 0x0000000129241824 */ /* 0x000fe200078e0224 */
[CC--:B------:R-:W-:Y:S01]  /*1050*/  @P1 LEA R12, P6, R40.reuse, R168.reuse, 0x1 ;  /* 0x000000a8280c1211 */ /* 0x0c0fe200078c08ff */
[----:B------:R-:W-:Y:S01]  /*1060*/  @P2 IMAD R33, R33, R11, R10 ;  /* 0x0000000b21212224 */ /* 0x000fe200078e020a */
[----:B------:R-:W-:Y:S02]  /*1070*/  CS2R R10, SRZ ;  /* 0x00000000000a7805 */ /* 0x000fe4000001ff00 */
[----:B------:R-:W-:Y:S01]  /*1080*/  @P1 LEA.HI.X R13, R40, R169, R36, 0x1, P6 ;  /* 0x000000a9280d1211 */ /* 0x000fe200030f0c24 */
[----:B------:R-:W-:Y:S01]  /*1090*/  @P2 IMAD.IADD R33, R39, 0x1, R33 ;  /* 0x0000000127212824 */ /* 0x000fe200078e0221 */
[----:B------:R-:W-:-:S02]  /*10a0*/  @P2 LEA R10, P1, R38, R168, 0x1 ;  /* 0x000000a8260a2211 */ /* 0x000fc400078208ff */
[----:B-----5:R-:W-:Y:S02]  /*10b0*/  @P3 SHF.R.S32.HI R35, RZ, 0x1f, R27 ;  /* 0x0000001fff233819 */ /* 0x020fe4000001141b */
[----:B------:R-:W-:Y:S01]  /*10c0*/  @P2 LEA.HI.X R11, R38, R169, R33, 0x1, P1 ;  /* 0x000000a9260b2211 */ /* 0x000fe200008f0c21 */
[----:B------:R-:W-:Y:S02]  /*10d0*/  @P3 IMAD.MOV.U32 R33, RZ, RZ, R23 ;  /* 0x000000ffff213224 */ /* 0x000fe400078e0017 */
[-C--:B------:R-:W-:Y:S02]  /*10e0*/  @P3 IMAD R30, R35, R6.reuse, RZ ;  /* 0x00000006231e3224 */ /* 0x080fe400078e02ff */
[----:B------:R-:W-:Y:S01]  /*10f0*/  @P3 IMAD.WIDE.U32 R32, R27, R6, R32 ;  /* 0x000000061b203225 */ /* 0x000fe200078e0020 */
[----:B------:R-:W-:-:S03]  /*1100*/  LOP3.LUT R6, R223, 0xffffffe0, RZ, 0xc0, !PT ;  /* 0xffffffe0df067812 */ /* 0x000fc600078ec0ff */
[----:B------:R-:W-:Y:S01]  /*1110*/  @P3 IMAD R7, R27, R7, R30 ;  /* 0x000000071b073224 */ /* 0x000fe200078e021e */
[----:B------:R-:W-:Y:S01]  /*1120*/  ISETP.NE.AND P1, PT, R6, 0x20, PT ;  /* 0x000000200600780c */ /* 0x000fe20003f25270 */
[----:B------:R-:W-:Y:S01]  /*1130*/  IMAD.MOV.U32 R30, RZ, RZ, RZ ;  /* 0x000000ffff1e7224 */ /* 0x000fe200078e00ff */
[----:B------:R-:W-:Y:S01]  /*1140*/  @P3 LEA R30, P6, R32, R168, 0x1 ;  /* 0x000000a8201e3211 */ /* 0x000fe200078c08ff */
[----:B------:R-:W-:Y:S01]  /*1150*/  @P3 IMAD.IADD R7, R33, 0x1, R7 ;  /* 0x0000000121073824 */ /* 0x000fe200078e0207 */
[----:B------:R-:W-:Y:S02]  /*1160*/  MOV R33, 0x400 ;  /* 0x0000040000217802 */ /* 0x000fe40000000f00 */
[----:B------:R-:W-:Y:S02]  /*1170*/  ISETP.NE.U32.AND P2, PT, R0, RZ, PT ;  /* 0x000000ff0000720c */ /* 0x000fe40003f45070 */
[----:B------:R-:W-:Y:S01]  /*1180*/  SEL R19, R19, RZ, P1 ;  /* 0x000000ff13137207 */ /* 0x000fe20000800000 */
[----:B------:R-:W-:Y:S01]  /*1190*/  IMAD.MOV.U32 R27, RZ, RZ, RZ ;  /* 0x000000ffff1b7224 */ /* 0x000fe200078e00ff */
[----:B------:R-:W-:-:S02]  /*11a0*/  @P3 LEA.HI.X R27, R32, R169, R7, 0x1, P6 ;  /* 0x000000a9201b3211 */ /* 0x000fc400030f0c07 */
[----:B-1----:R-:W-:Y:S02]  /*11b0*/  LEA R0, R34, R33, 0x18 ;  /* 0x0000002122007211 */ /* 0x002fe400078ec0ff */
[----:B------:R-:W-:Y:S02]  /*11c0*/  LOP3.LUT P3, R7, R19, 0x1, RZ, 0xc0, !PT ;  /* 0x0000000113077812 */ /* 0x000fe4000786c0ff */
[----:B------:R-:W-:Y:S02]  /*11d0*/  ISETP.NE.U32.AND P6, PT, R26, RZ, PT ;  /* 0x000000ff1a00720c */ /* 0x000fe40003fc5070 */
[----:B------:R-:W-:Y:S01]  /*11e0*/  SHF.R.S32.HI R26, RZ, 0x1f, R3 ;  /* 0x0000001fff1a7819 */ /* 0x000fe20000011403 */
[----:B------:R-:W-:-:S05]  /*11f0*/  IMAD.IADD R215, R215, 0x1, R0 ;  /* 0x00000001d7d77824 */ /* 0x000fca00078e0200 */
[----:B------:R-:W-:Y:S01]  /*1200*/  @!PT LDS RZ, [RZ] ;  /* 0x00000000fffff984 */ /* 0x000fe20000000800 */
[----:B------:R-:W-:Y:S01]  /*1210*/  @!PT LDS RZ, [RZ] ;  /* 0x00000000fffff984 */ /* 0x000fe20000000800 */
[----:B------:R-:W-:Y:S01]  /*1220*/  @!PT LDS RZ, [RZ] ;  /* 0x00000000fffff984 */ /* 0x000fe20000000800 */
[----:B------:R1:W-:Y:S01]  /*1230*/  LDGSTS.E.BYPASS.LTC128B.128 [R215], desc[UR38][R24.64], P2 ;  /* 0x0000000018d77fae */ /* 0x0003e20009101d66 */
[----:B------:R-:W-:Y:S02]  /*1240*/  IMAD.IADD R214, R0, 0x1, R31 ;  /* 0x0000000100d67824 */ /* 0x000fe400078e021f */
[----:B------:R-:W-:Y:S01]  /*1250*/  IMAD.MOV.U32 R32, RZ, RZ, R12 ;  /* 0x000000ffff207224 */ /* 0x000fe200078e000c */
[----:B------:R-:W2:Y:S01]  /*1260*/  @P3 LDG.E R29, desc[UR38][R216.64] ;  /* 0x00000026d81d3981 */ /* 0x000ea2000c1e1900 */
[----:B------:R-:W-:-:S05]  /*1270*/  IMAD.MOV.U32 R33, RZ, RZ, R13 ;  /* 0x000000ffff217224 */ /* 0x000fca00078e000d */
[----:B------:R3:W-:Y:S01]  /*1280*/  LDGSTS.E.BYPASS.LTC128B.128 [R214], desc[UR38][R32.64], P6 ;  /* 0x0000000020d67fae */ /* 0x0007e2000b101d66 */
[----:B-1----:R-:W-:Y:S01]  /*1290*/  IMAD.SHL.U32 R24, R21, 0x4, RZ ;  /* 0x0000000415187824 */ /* 0x002fe200078e00ff */
[----:B------:R-:W-:-:S04]  /*12a0*/  LOP3.LUT P2, R21, R19, 0x2, RZ, 0xc0, !PT ;  /* 0x0000000213157812 */ /* 0x000fc8000784c0ff */
[----:B------:R-:W-:Y:S01]  /*12b0*/  ISETP.NE.U32.AND P6, PT, R24, RZ, PT ;  /* 0x000000ff1800720c */ /* 0x000fe20003fc5070 */
[----:B---3--:R-:W-:Y:S02]  /*12c0*/  IMAD.MOV.U32 R32, RZ, RZ, R10 ;  /* 0x000000ffff207224 */ /* 0x008fe400078e000a */
[----:B------:R-:W-:Y:S01]  /*12d0*/  IMAD.MOV.U32 R33, RZ, RZ, R11 ;  /* 0x000000ffff217224 */ /* 0x000fe200078e000b */
[----:B------:R-:W-:-:S05]  /*12e0*/  SEL R25, R20, RZ, P0 ;  /* 0x000000ff14197207 */ /* 0x000fca0000000000 */
[----:B------:R-:W3:Y:S01]  /*12f0*/  @P2 LDG.E R12, desc[UR38][R216.64+0x20] ;  /* 0x00002026d80c2981 */ /* 0x000ee2000c1e1900 */
[----:B------:R-:W-:-:S03]  /*1300*/  ISETP.NE.U32.AND P0, PT, R15, RZ, PT ;  /* 0x000000ff0f00720c */ /* 0x000fc60003f05070 */
[----:B------:R1:W-:Y:S01]  /*1310*/  LDGSTS.E.BYPASS.LTC128B.128 [R215+0x1400], desc[UR38][R32.64], P6 ;  /* 0x0140000020d77fae */ /* 0x0003e2000b101d66 */
[----:B------:R-:W-:-:S13]  /*1320*/  LOP3.LUT P6, R13, R19, 0x4, RZ, 0xc0, !PT ;  /* 0x00000004130d7812 */ /* 0x000fda00078cc0ff */
[----:B------:R-:W4:Y:S01]  /*1330*/  @P6 LDG.E R15, desc[UR38][R216.64+0x40] ;  /* 0x00004026d80f6981 */ /* 0x000f22000c1e1900 */
[----:B-1----:R-:W-:Y:S02]  /*1340*/  IMAD.MOV.U32 R32, RZ, RZ, R30 ;  /* 0x000000ffff207224 */ /* 0x002fe400078e001e */
[----:B------:R-:W-:-:S05]  /*1350*/  IMAD.MOV.U32 R33, RZ, RZ, R27 ;  /* 0x000000ffff217224 */ /* 0x000fca00078e001b */
[----:B------:R1:W-:Y:S01]  /*1360*/  LDGSTS.E.BYPASS.LTC128B.128 [R214+0x1400], desc[UR38][R32.64], P0 ;  /* 0x0140000020d67fae */ /* 0x0003e20008101d66 */
[----:B------:R-:W-:-:S13]  /*1370*/  LOP3.LUT P0, R20, R19, 0x8, RZ, 0xc0, !PT ;  /* 0x0000000813147812 */ /* 0x000fda000780c0ff */
[----:B------:R-:W5:Y:S01]  /*1380*/  @P0 LDG.E R24, desc[UR38][R216.64+0x60] ;  /* 0x00006026d8180981 */ /* 0x000f62000c1e1900 */
[----:B------:R-:W-:-:S04]  /*1390*/  SHF.R.S32.HI R11, RZ, 0x1f, R8 ;  /* 0x0000001fff0b7819 */ /* 0x000fc80000011408 */
[----:B------:R-:W-:-:S04]  /*13a0*/  LEA.HI R11, R11, R8, RZ, 0x3 ;  /* 0x000000080b0b7211 */ /* 0x000fc800078f18ff */
[----:B------:R-:W-:-:S05]  /*13b0*/  LOP3.LUT R11, R11, 0xfffffff8, RZ, 0xc0, !PT ;  /* 0xfffffff80b0b7812 */ /* 0x000fca00078ec0ff */
[----:B------:R-:W-:-:S05]  /*13c0*/  IMAD.IADD R11, R8, 0x1, -R11 ;  /* 0x00000001080b7824 */ /* 0x000fca00078e0a0b */
[----:B------:R-:W-:-:S04]  /*13d0*/  SHF.R.S32.HI R10, RZ, 0x1f, R11 ;  /* 0x0000001fff0a7819 */ /* 0x000fc8000001140b */
[----:B------:R-:W-:Y:S02]  /*13e0*/  LEA.HI R10, R10, R11, RZ, 0x2 ;  /* 0x0000000b0a0a7211 */ /* 0x000fe400078f10ff */
[----:B------:R-:W-:Y:S02]  /*13f0*/  LEA.HI R27, R26, R3, RZ, 0x2 ;  /* 0x000000031a1b7211 */ /* 0x000fe400078f10ff */
[----:B------:R-:W-:Y:S02]  /*1400*/  SHF.R.S32.HI R31, RZ, 0x2, R10 ;  /* 0x00000002ff1f7819 */ /* 0x000fe4000001140a */
[----:B------:R-:W-:Y:S02]  /*1410*/  LOP3.LUT R26, R27, 0xfffffffc, RZ, 0xc0, !PT ;  /* 0xfffffffc1b1a7812 */ /* 0x000fe400078ec0ff */
[C---:B------:R-:W-:Y:S02]  /*1420*/  LEA.HI R30, R10.reuse, R31, RZ, 0x1 ;  /* 0x0000001f0a1e7211 */ /* 0x040fe400078f08ff */
[----:B------:R-:W-:Y:S01]  /*1430*/  LOP3.LUT R10, R10, 0x1ffffffc, RZ, 0xc0, !PT ;  /* 0x1ffffffc0a0a7812 */ /* 0x000fe200078ec0ff */
[----:B------:R-:W-:Y:S01]  /*1440*/  IMAD.IADD R26, R3, 0x1, -R26 ;  /* 0x00000001031a7824 */ /* 0x000fe200078e0a1a */
[----:B------:R-:W-:-:S03]  /*1450*/  LOP3.LUT R30, R30, 0x7fffffe, RZ, 0xc0, !PT ;  /* 0x07fffffe1e1e7812 */ /* 0x000fc600078ec0ff */
[----:B------:R-:W-:Y:S01]  /*1460*/  IMAD.IADD R3, R11, 0x1, -R10 ;  /* 0x000000010b037824 */ /* 0x000fe200078e0a0a */
[----:B------:R-:W-:Y:S01]  /*1470*/  SEL R11, RZ, 0xffffffff, P4 ;  /* 0xffffffffff0b7807 */ /* 0x000fe20002000000 */
[----:B------:R-:W-:Y:S01]  /*1480*/  IMAD.IADD R30, R31, 0x1, -R30 ;  /* 0x000000011f1e7824 */ /* 0x000fe200078e0a1e */
[----:B------:R-:W-:Y:S02]  /*1490*/  SHF.R.S32.HI R27, RZ, 0x2, R27 ;  /* 0x00000002ff1b7819 */ /* 0x000fe4000001141b */
[----:B------:R-:W-:Y:S01]  /*14a0*/  SEL R28, RZ, 0x1, P5 ;  /* 0x00000001ff1c7807 */ /* 0x000fe20002800000 */
[----:B------:R-:W-:Y:S01]  /*14b0*/  IMAD.SHL.U32 R11, R11, 0x2, RZ ;  /* 0x000000020b0b7824 */ /* 0x000fe200078e00ff */
[----:B------:R-:W-:Y:S02]  /*14c0*/  LOP3.LUT R10, R26, R3, RZ, 0x3c, !PT ;  /* 0x000000031a0a7212 */ /* 0x000fe400078e3cff */
[----:B------:R-:W-:Y:S02]  /*14d0*/  LOP3.LUT R213, R30, R27, RZ, 0x3c, !PT ;  /* 0x0000001b1ed57212 */ /* 0x000fe400078e3cff */
[----:B------:R-:W-:Y:S01]  /*14e0*/  LOP3.LUT R11, R11, 0x2, R28, 0xe2, !PT ;  /* 0x000000020b0b7812 */ /* 0x000fe200078ee21c */
[----:B------:R-:W-:-:S02]  /*14f0*/  IMAD.SHL.U32 R28, R25, 0x10, RZ ;  /* 0x00000010191c7824 */ /* 0x000fc400078e00ff */
[----:B------:R-:W-:Y:S02]  /*1500*/  VIADD R3, R8, 0x4 ;  /* 0x0000000408037836 */ /* 0x000fe40000000000 */
[----:B------:R-:W-:Y:S01]  /*1510*/  IMAD R213, R213, 0x4, R10 ;  /* 0x00000004d5d57824 */ /* 0x000fe200078e020a */
[----:B------:R-:W-:Y:S02]  /*1520*/  SEL R10, RZ, 0x4, P5 ;  /* 0x00000004ff0a7807 */ /* 0x000fe40002800000 */
[----:B------:R-:W-:Y:S01]  /*1530*/  LOP3.LUT P5, RZ, R28, 0x10, RZ, 0xc0, !PT ;  /* 0x000000101cff7812 */ /* 0x000fe200078ac0ff */
[----:B------:R-:W-:Y:S01]  /*1540*/  IMAD R213, R8, 0x10, R213 ;  /* 0x0000001008d57824 */ /* 0x000fe200078e02d5 */
[----:B------:R-:W-:Y:S02]  /*1550*/  SHF.R.S32.HI R28, RZ, 0x1f, R3 ;  /* 0x0000001fff1c7819 */ /* 0x000fe40000011403 */
[----:B------:R-:W-:Y:S02]  /*1560*/  SEL R8, RZ, 0x8, P4 ;  /* 0x00000008ff087807 */ /* 0x000fe40002000000 */
[----:B------:R-:W-:-:S02]  /*1570*/  IADD3 R170, P4, R18, R22, RZ ;  /* 0x0000001612aa7210 */ /* 0x000fc40007f9e0ff */
[----:B------:R-:W-:Y:S02]  /*1580*/  LEA.HI R22, R28, R3, RZ, 0x3 ;  /* 0x000000031c167211 */ /* 0x000fe400078f18ff */
[----:B------:R-:W-:Y:S02]  /*1590*/  SHF.R.S32.HI R31, RZ, 0x1f, R18 ;  /* 0x0000001fff1f7819 */ /* 0x000fe40000011412 */
[----:B------:R-:W-:-:S03]  /*15a0*/  LOP3.LUT R22, R22, 0xfffffff8, RZ, 0xc0, !PT ;  /* 0xfffffff816167812 */ /* 0x000fc600078ec0ff */
[----:B------:R-:W-:Y:S02]  /*15b0*/  IMAD.X R171, R23, 0x1, R31, P4 ;  /* 0x0000000117ab7824 */ /* 0x000fe400020e061f */
[----:B------:R-:W-:Y:S02]  /*15c0*/  IMAD.SHL.U32 R23, R25, 0x8, RZ ;  /* 0x0000000819177824 */ /* 0x000fe400078e00ff */
[----:B------:R-:W-:Y:S02]  /*15d0*/  IMAD R31, R31, R4, RZ ;  /* 0x000000041f1f7224 */ /* 0x000fe400078e02ff */
[----:B------:R-:W-:Y:S01]  /*15e0*/  IMAD.IADD R22, R3, 0x1, -R22 ;  /* 0x0000000103167824 */ /* 0x000fe200078e0a16 */
[----:B------:R-:W-:Y:S01]  /*15f0*/  LOP3.LUT P4, RZ, R23, 0x10, RZ, 0xc0, !PT ;  /* 0x0000001017ff7812 */ /* 0x000fe2000788c0ff */
[----:B------:R-:W-:-:S03]  /*1600*/  IMAD R23, R18, R5, R31 ;  /* 0x0000000512177224 */ /* 0x000fc600078e021f */
[----:B------:R-:W-:-:S04]  /*1610*/  SHF.R.S32.HI R5, RZ, 0x1f, R22 ;  /* 0x0000001fff057819 */ /* 0x000fc80000011416 */
[----:B------:R-:W-:Y:S01]  /*1620*/  LEA.HI R28, R5, R22, RZ, 0x2 ;  /* 0x00000016051c7211 */ /* 0x000fe200078f10ff */
[----:B-1----:R-:W-:-:S03]  /*1630*/  IMAD.WIDE.U32 R32, R18, R4, RZ ;  /* 0x0000000412207225 */ /* 0x002fc600078e00ff */
[----:B------:R-:W-:Y:S01]  /*1640*/  SHF.R.S32.HI R31, RZ, 0x2, R28 ;  /* 0x00000002ff1f7819 */ /* 0x000fe2000001141c */
[----:B------:R-:W-:Y:S01]  /*1650*/  IMAD.SHL.U32 R213, R213, 0x8, RZ ;  /* 0x00000008d5d57824 */ /* 0x000fe200078e00ff */
[----:B------:R-:W-:Y:S02]  /*1660*/  LOP3.LUT R8, R8, R10, R11, 0xfe, !PT ;  /* 0x0000000a08087212 */ /* 0x000fe400078efe0b */
[C---:B------:R-:W-:Y:S01]  /*1670*/  LEA.HI R4, R28.reuse, R31, RZ, 0x1 ;  /* 0x0000001f1c047211 */ /* 0x040fe200078f08ff */
[----:B------:R-:W-:Y:S01]  /*1680*/  UIADD3 UR4, UP1, UR6, -UR4, URZ ;  /* 0x8000000406047290 */ /* 0x000fe2000ff3e03f */
[----:B------:R-:W1:Y:S01]  /*1690*/  @P3 LDC.64 R10, c[0x0][0x248] ;  /* 0x00009200ff0a3b82 */ /* 0x000e620000000a00 */
[----:B------:R-:W-:Y:S01]  /*16a0*/  IMAD.IADD R23, R33, 0x1, R23 ;  /* 0x0000000121177824 */ /* 0x000fe200078e0217 */
[----:B------:R-:W-:Y:S01]  /*16b0*/  LOP3.LUT R33, R28, 0x1ffffffc, RZ, 0xc0, !PT ;  /* 0x1ffffffc1c217812 */ /* 0x000fe200078ec0ff */
[----:B------:R-:W-:Y:S01]  /*16c0*/  IMAD R35, R213, 0x2, R0 ;  /* 0x00000002d5237824 */ /* 0x000fe200078e0200 */
[----:B------:R-:W-:Y:S01]  /*16d0*/  LOP3.LUT R4, R4, 0x7fffffe, RZ, 0xc0, !PT ;  /* 0x07fffffe04047812 */ /* 0x000fe200078ec0ff */
[----:B------:R-:W-:-:S02]  /*16e0*/  UIADD3 UR4, UP0, UR4, UR8, URZ ;  /* 0x0000000804047290 */ /* 0x000fc4000ff1e03f */
[----:B------:R-:W-:Y:S01]  /*16f0*/  IMAD.IADD R33, R22, 0x1, -R33 ;  /* 0x0000000116217824 */ /* 0x000fe200078e0a21 */
[----:B------:R-:W-:Y:S01]  /*1700*/  LDGSTS.E.BYPASS.LTC128B.128 [R35+0xa000], desc[UR38][R16.64], P5 ;  /* 0x0a00000010237fae */ /* 0x000fe2000a901d66 */
[----:B------:R-:W-:Y:S01]  /*1710*/  IMAD.IADD R4, R31, 0x1, -R4 ;  /* 0x000000011f047824 */ /* 0x000fe200078e0a04 */
[----:B------:R-:W-:Y:S02]  /*1720*/  IADD3 R30, P5, R16, UR8, RZ ;  /* 0x00000008101e7c10 */ /* 0x000fe4000ffbe0ff */
[----:B------:R1:W-:Y:S01]  /*1730*/  LDGSTS.E.BYPASS.LTC128B.128 [R35+0xa080], desc[UR38][R16.64+0x80], P4 ;  /* 0x0a08008010237fae */ /* 0x0003e2000a101d66 */
[----:B------:R-:W-:Y:S02]  /*1740*/  LEA R5, P4, R32, UR4, 0x1 ;  /* 0x0000000420057c11 */ /* 0x000fe4000f8808ff */
[----:B------:R-:W-:Y:S02]  /*1750*/  LOP3.LUT R26, R26, R33, RZ, 0x3c, !PT ;  /* 0x000000211a1a7212 */ /* 0x000fe400078e3cff */
[----:B------:R-:W-:Y:S01]  /*1760*/  LOP3.LUT R27, R4, R27, RZ, 0x3c, !PT ;  /* 0x0000001b041b7212 */ /* 0x000fe200078e3cff */
[----:B------:R-:W-:Y:S01]  /*1770*/  UIADD3.X UR5, UR9, UR7, ~UR5, UP0, UP1 ;  /* 0x0000000709057290 */ /* 0x000fe200087e2c05 */
[----:B------:R-:W-:-:S02]  /*1780*/  IADD3.X R31, R17, UR9, RZ, P5, !PT ;  /* 0x00000009111f7c10 */ /* 0x000fc4000affe4ff */
[----:B------:R-:W-:Y:S01]  /*1790*/  IADD3 R22, P5, R5, R16, RZ ;  /* 0x0000001005167210 */ /* 0x000fe20007fbe0ff */
[----:B------:R-:W-:Y:S01]  /*17a0*/  IMAD R26, R27, 0x4, R26 ;  /* 0x000000041b1a7824 */ /* 0x000fe200078e021a */
[----:B------:R-:W3:Y:S01]  /*17b0*/  @P2 LDC.64 R4, c[0x0][0x248] ;  /* 0x00009200ff042b82 */ /* 0x000ee20000000a00 */
[----:B------:R-:W-:Y:S01]  /*17c0*/  IMAD.SHL.U32 R18, R25, 0x2, RZ ;  /* 0x0000000219127824 */ /* 0x000fe200078e00ff */
[----:B------:R-:W-:Y:S01]  /*17d0*/  LEA.HI.X R23, R32, UR5, R23, 0x1, P4 ;  /* 0x0000000520177c11 */ /* 0x000fe2000a0f0c17 */
[----:B------:R-:W-:-:S04]  /*17e0*/  IMAD R26, R3, 0x10, R26 ;  /* 0x00000010031a7824 */ /* 0x000fc800078e021a */
[----:B------:R-:W-:Y:S02]  /*17f0*/  IMAD.SHL.U32 R212, R26, 0x8, RZ ;  /* 0x000000081ad47824 */ /* 0x000fe400078e00ff */
[----:B-1----:R-:W-:-:S05]  /*1800*/  IMAD.SHL.U32 R16, R25, 0x4, RZ ;  /* 0x0000000419107824 */ /* 0x002fca00078e00ff */
[----:B------:R-:W-:Y:S01]  /*1810*/  LOP3.LUT P4, RZ, R16, 0x10, RZ, 0xc0, !PT ;  /* 0x0000001010ff7812 */ /* 0x000fe2000788c0ff */
[----:B------:R-:W-:Y:S02]  /*1820*/  IMAD R27, R212, 0x2, R0 ;  /* 0x00000002d41b7824 */ /* 0x000fe400078e0200 */
[----:B------:R-:W-:Y:S01]  /*1830*/  IMAD.X R23, R23, 0x1, R17, P5 ;  /* 0x0000000117177824 */ /* 0x000fe200028e0611 */
[----:B------:R-:W-:Y:S01]  /*1840*/  LOP3.LUT P5, RZ, R18, 0x10, RZ, 0xc0, !PT ;  /* 0x0000001012ff7812 */ /* 0x000fe200078ac0ff */
[----:B------:R-:W-:Y:S01]  /*1850*/  IMAD.MOV.U32 R3, RZ, RZ, RZ ;  /* 0x000000ffff037224 */ /* 0x000fe200078e00ff */
[----:B------:R-:W-:-:S07]  /*1860*/  SEL R17, R8, RZ, P1 ;  /* 0x000000ff08117207 */ /* 0x000fce0000800000 */
[----:B------:R-:W-:Y:S01]  /*1870*/  LDGSTS.E.BYPASS.LTC128B.128 [R27+0xa000], desc[UR38][R30.64], P4 ;  /* 0x0a0000001e1b7fae */ /* 0x000fe2000a101d66 */
[C---:B------:R-:W-:Y:S02]  /*1880*/  IMAD.SHL.U32 R8, R17.reuse, 0x10, RZ ;  /* 0x0000001011087824 */ /* 0x040fe400078e00ff */
[--C-:B------:R-:W-:Y:S01]  /*1890*/  @P6 IMAD.MOV.U32 R26, RZ, RZ, R170.reuse ;  /* 0x000000ffff1a6224 */ /* 0x100fe200078e00aa */
[----:B------:R1:W-:Y:S02]  /*18a0*/  LDGSTS.E.BYPASS.LTC128B.128 [R27+0xa080], desc[UR38][R30.64+0x80], P5 ;  /* 0x0a0800801e1b7fae */ /* 0x0003e4000a901d66 */
[----:B------:R-:W-:Y:S01]  /*18b0*/  LOP3.LUT P1, RZ, R8, 0x10, RZ, 0xc0, !PT ;  /* 0x0000001008ff7812 */ /* 0x000fe2000782c0ff */
[----:B------:R-:W-:Y:S01]  /*18c0*/  IMAD.SHL.U32 R8, R17, 0x8, RZ ;  /* 0x0000000811087824 */ /* 0x000fe200078e00ff */
[----:B------:R-:W0:Y:S01]  /*18d0*/  LDGDEPBAR ;  /* 0x00000000000079af */ /* 0x000e220000000000 */
[----:B------:R-:W-:Y:S02]  /*18e0*/  IMAD.SHL.U32 R13, R13, 0x4, RZ ;  /* 0x000000040d0d7824 */ /* 0x000fe400078e00ff */
[----:B------:R-:W-:Y:S01]  /*18f0*/  IMAD.SHL.U32 R21, R21, 0x8, RZ ;  /* 0x0000000815157824 */ /* 0x000fe200078e00ff */
[----:B--2---:R-:W-:Y:S01]  /*1900*/  @P3 SHF.R.S32.HI R25, RZ, 0x1f, R29 ;  /* 0x0000001fff193819 */ /* 0x004fe2000001141d */
[----:B------:R-:W-:-:S04]  /*1910*/  @P3 IMAD.WIDE.U32 R32, R29, R10, R170 ;  /* 0x0000000a1d203225 */ /* 0x000fc800078e00aa */
[----:B------:R-:W-:-:S04]  /*1920*/  @P3 IMAD R16, R25, R10, RZ ;  /* 0x0000000a19103224 */ /* 0x000fc800078e02ff */
[----:B------:R-:W-:Y:S02]  /*1930*/  @P3 IMAD R29, R29, R11, R16 ;  /* 0x0000000b1d1d3224 */ /* 0x000fe400078e0210 */
[----:B------:R-:W2:Y:S01]  /*1940*/  @P6 LDC.64 R10, c[0x0][0x248] ;  /* 0x00009200ff0a6b82 */ /* 0x000ea20000000a00 */
[----:B------:R-:W-:Y:S01]  /*1950*/  IMAD.MOV.U32 R16, RZ, RZ, RZ ;  /* 0x000000ffff107224 */ /* 0x000fe200078e00ff */
[----:B------:R-:W-:Y:S01]  /*1960*/  @P3 LEA R16, P4, R32, R168, 0x1 ;  /* 0x000000a820103211 */ /* 0x000fe200078808ff */
[----:B------:R-:W-:Y:S02]  /*1970*/  @P3 IMAD.IADD R18, R33, 0x1, R29 ;  /* 0x0000000121123824 */ /* 0x000fe400078e021d */
[----:B------:R-:W-:-:S03]  /*1980*/  @P2 IMAD.MOV.U32 R33, RZ, RZ, R171 ;  /* 0x000000ffff212224 */ /* 0x000fc600078e00ab */
[----:B------:R-:W-:Y:S01]  /*1990*/  @P3 LEA.HI.X R3, R32, R169, R18, 0x1, P4 ;  /* 0x000000a920033211 */ /* 0x000fe200020f0c12 */
[----:B------:R-:W-:Y:S01]  /*19a0*/  @P2 IMAD.MOV.U32 R32, RZ, RZ, R170 ;  /* 0x000000ffff202224 */ /* 0x000fe200078e00aa */
[----:B---3--:R-:W-:-:S03]  /*19b0*/  @P2 SHF.R.S32.HI R25, RZ, 0x1f, R12 ;  /* 0x0000001fff192819 */ /* 0x008fc6000001140c */
[----:B------:R-:W-:-:S04]  /*19c0*/  @P2 IMAD.WIDE.U32 R32, R12, R4, R32 ;  /* 0x000000040c202225 */ /* 0x000fc800078e0020 */
[----:B------:R-:W-:-:S04]  /*19d0*/  @P2 IMAD R25, R25, R4, RZ ;  /* 0x0000000419192224 */ /* 0x000fc800078e02ff */
[----:B------:R-:W-:Y:S02]  /*19e0*/  @P2 IMAD R25, R12, R5, R25 ;  /* 0x000000050c192224 */ /* 0x000fe400078e0219 */
[----:B------:R-:W3:Y:S01]  /*19f0*/  @P0 LDC.64 R4, c[0x0][0x248] ;  /* 0x00009200ff040b82 */ /* 0x000ee20000000a00 */
[----:B------:R-:W-:Y:S01]  /*1a00*/  IMAD.SHL.U32 R12, R7, 0x10, RZ ;  /* 0x00000010070c7824 */ /* 0x000fe200078e00ff */
[----:B------:R-:W-:Y:S02]  /*1a10*/  LOP3.LUT P3, RZ, R8, 0x10, RZ, 0xc0, !PT ;  /* 0x0000001008ff7812 */ /* 0x000fe4000786c0ff */
[----:B----4-:R-:W-:Y:S01]  /*1a20*/  @P6 SHF.R.S32.HI R7, RZ, 0x1f, R15 ;  /* 0x0000001fff076819 */ /* 0x010fe2000001140f */
[----:B-1----:R-:W-:Y:S01]  /*1a30*/  @P6 IMAD.MOV.U32 R27, RZ, RZ, R171 ;  /* 0x000000ffff1b6224 */ /* 0x002fe200078e00ab */
[----:B------:R-:W-:-:S03]  /*1a40*/  CS2R R28, SRZ ;  /* 0x00000000001c7805 */ /* 0x000fc6000001ff00 */
[----:B--2---:R-:W-:Y:S01]  /*1a50*/  @P6 IMAD R8, R7, R10, RZ ;  /* 0x0000000a07086224 */ /* 0x004fe200078e02ff */
[----:B------:R-:W-:Y:S01]  /*1a60*/  @P2 LEA R28, P5, R32, R168, 0x1 ;  /* 0x000000a8201c2211 */ /* 0x000fe200078a08ff */
[----:B------:R-:W-:Y:S02]  /*1a70*/  @P2 IMAD.IADD R25, R33, 0x1, R25 ;  /* 0x0000000121192824 */ /* 0x000fe400078e0219 */
[----:B------:R-:W-:-:S04]  /*1a80*/  @P6 IMAD.WIDE.U32 R26, R15, R10, R26 ;  /* 0x0000000a0f1a6225 */ /* 0x000fc800078e001a */
[----:B------:R-:W-:Y:S01]  /*1a90*/  @P6 IMAD R8, R15, R11, R8 ;  /* 0x0000000b0f086224 */ /* 0x000fe200078e0208 */
[-C--:B------:R-:W-:Y:S01]  /*1aa0*/  @P2 LEA.HI.X R29, R32, R169.reuse, R25, 0x1, P5 ;  /* 0x000000a9201d2211 */ /* 0x080fe200028f0c19 */
[----:B------:R-:W-:Y:S01]  /*1ab0*/  IMAD.MOV.U32 R10, RZ, RZ, RZ ;  /* 0x000000ffff0a7224 */ /* 0x000fe200078e00ff */
[----:B------:R-:W-:Y:S01]  /*1ac0*/  @P6 LEA R10, P5, R26, R168, 0x1 ;  /* 0x000000a81a0a6211 */ /* 0x000fe200078a08ff */
[----:B------:R-:W-:Y:S01]  /*1ad0*/  @P6 IMAD.IADD R8, R27, 0x1, R8 ;  /* 0x000000011b086824 */ /* 0x000fe200078e0208 */
[----:B------:R-:W-:Y:S01]  /*1ae0*/  ISETP.NE.U32.AND P4, PT, R12, RZ, PT ;  /* 0x000000ff0c00720c */ /* 0x000fe20003f85070 */
[----:B------:R-:W-:Y:S02]  /*1af0*/  IMAD.MOV.U32 R7, RZ, RZ, RZ ;  /* 0x000000ffff077224 */ /* 0x000fe400078e00ff */
[----:B------:R-:W-:Y:S01]  /*1b00*/  IMAD.SHL.U32 R20, R20, 0x2, RZ ;  /* 0x0000000214147824 */ /* 0x000fe200078e00ff */
[----:B------:R-:W-:Y:S01]  /*1b10*/  @P6 LEA.HI.X R7, R26, R169, R8, 0x1, P5 ;  /* 0x000000a91a076211 */ /* 0x000fe200028f0c08 */
[----:B------:R-:W-:Y:S01]  /*1b20*/  @P0 IMAD.MOV.U32 R12, RZ, RZ, R170 ;  /* 0x000000ffff0c0224 */ /* 0x000fe200078e00aa */
[----:B------:R-:W-:Y:S01]  /*1b30*/  ISETP.NE.U32.AND P6, PT, R13, RZ, PT ;  /* 0x000000ff0d00720c */ /* 0x000fe20003fc5070 */
[----:B------:R-:W-:Y:S01]  /*1b40*/  @P0 IMAD.MOV.U32 R13, RZ, RZ, R171 ;  /* 0x000000ffff0d0224 */ /* 0x000fe200078e00ab */
[----:B------:R-:W-:-:S02]  /*1b50*/  ISETP.NE.U32.AND P2, PT, R21, RZ, PT ;  /* 0x000000ff1500720c */ /* 0x000fc40003f45070 */
[----:B-----5:R-:W-:Y:S01]  /*1b60*/  @P0 SHF.R.S32.HI R11, RZ, 0x1f, R24 ;  /* 0x0000001fff0b0819 */ /* 0x020fe20000011418 */
[----:B------:R-:W-:Y:S01]  /*1b70*/  IMAD.MOV.U32 R21, RZ, RZ, R3 ;  /* 0x000000ffff157224 */ /* 0x000fe200078e0003 */
[----:B------:R-:W-:-:S03]  /*1b80*/  ISETP.NE.U32.AND P5, PT, R20, RZ, PT ;  /* 0x000000ff1400720c */ /* 0x000fc60003fa5070 */
[-C--:B---3--:R-:W-:Y:S02]  /*1b90*/  @P0 IMAD R11, R11, R4.reuse, RZ ;  /* 0x000000040b0b0224 */ /* 0x088fe400078e02ff */
[----:B------:R-:W-:Y:S02]  /*1ba0*/  IMAD.MOV.U32 R20, RZ, RZ, R16 ;  /* 0x000000ffff147224 */ /* 0x000fe400078e0010 */
[----:B------:R-:W-:-:S03]  /*1bb0*/  @P0 IMAD.WIDE.U32 R12, R24, R4, R12 ;  /* 0x00000004180c0225 */ /* 0x000fc600078e000c */
[----:B------:R-:W-:Y:S01]  /*1bc0*/  LDGSTS.E.BYPASS.LTC128B.128 [R215+0x80], desc[UR38][R20.64], P4 ;  /* 0x0008000014d77fae */ /* 0x000fe2000a101d66 */
[----:B------:R-:W-:Y:S02]  /*1bd0*/  @P0 IMAD R5, R24, R5, R11 ;  /* 0x0000000518050224 */ /* 0x000fe400078e020b */
[----:B------:R-:W-:Y:S01]  /*1be0*/  IMAD.MOV.U32 R4, RZ, RZ, RZ ;  /* 0x000000ffff047224 */ /* 0x000fe200078e00ff */
[----:B------:R-:W-:Y:S01]  /*1bf0*/  @P0 LEA R4, P4, R12, R168, 0x1 ;  /* 0x000000a80c040211 */ /* 0x000fe200078808ff */
[----:B------:R-:W-:Y:S01]  /*1c00*/  @P0 IMAD.IADD R5, R13, 0x1, R5 ;  /* 0x000000010d050824 */ /* 0x000fe200078e0205 */
[----:B------:R-:W-:Y:S01]  /*1c10*/  LDGSTS.E.BYPASS.LTC128B.128 [R214+0x80], desc[UR38][R28.64], P2 ;  /* 0x000800001cd67fae */ /* 0x000fe20009101d66 */
[----:B------:R-:W-:-:S03]  /*1c20*/  IMAD.MOV.U32 R3, RZ, RZ, RZ ;  /* 0x000000ffff037224 */ /* 0x000fc600078e00ff */
[----:B------:R-:W-:Y:S01]  /*1c30*/  @P0 LEA.HI.X R3, R12, R169, R5, 0x1, P4 ;  /* 0x000000a90c030211 */ /* 0x000fe200020f0c05 */
[----:B------:R-:W-:Y:S01]  /*1c40*/  IMAD.MOV.U32 R12, RZ, RZ, R10 ;  /* 0x000000ffff0c7224 */ /* 0x000fe200078e000a */
[----:B------:R-:W-:Y:S01]  /*1c50*/  ISETP.NE.AND P0, PT, R6, 0x40, PT ;  /* 0x000000400600780c */ /* 0x000fe20003f05270 */
[----:B------:R-:W-:Y:S02]  /*1c60*/  IMAD.MOV.U32 R13, RZ, RZ, R7 ;  /* 0x000000ffff0d7224 */ /* 0x000fe400078e0007 */
[----:B------:R-:W-:Y:S01]  /*1c70*/  IMAD.MOV.U32 R5, RZ, RZ, R3 ;  /* 0x000000ffff057224 */ /* 0x000fe200078e0003 */
[----:B------:R-:W-:Y:S02]  /*1c80*/  SEL R221, R19, RZ, P0 ;  /* 0x000000ff13dd7207 */ /* 0x000fe40000000000 */
[----:B------:R-:W-:Y:S04]  /*1c90*/  LDGSTS.E.BYPASS.LTC128B.128 [R215+0x1480], desc[UR38][R12.64], P6 ;  /* 0x014800000cd77fae */ /* 0x000fe8000b101d66 */
[----:B------:R1:W-:Y:S01]  /*1ca0*/  LDGSTS.E.BYPASS.LTC128B.128 [R214+0x1480], desc[UR38][R4.64], P5 ;  /* 0x0148000004d67fae */ /* 0x0003e2000a901d66 */
[----:B------:R-:W-:Y:S01]  /*1cb0*/  LOP3.LUT P5, R24, R221, 0x1, RZ, 0xc0, !PT ;  /* 0x00000001dd187812 */ /* 0x000fe200078ac0ff */
[----:B------:R-:W-:-:S04]  /*1cc0*/  VIADD R3, R0, 0xa000 ;  /* 0x0000a00000037836 */ /* 0x000fc80000000000 */
[----:B------:R-:W-:-:S05]  /*1cd0*/  IMAD R213, R213, 0x2, R3 ;  /* 0x00000002d5d57824 */ /* 0x000fca00078e0203 */
[----:B------:R-:W-:Y:S04]  /*1ce0*/  LDGSTS.E.BYPASS.LTC128B.128 [R213+0x2000], desc[UR38][R22.64], P1 ;  /* 0x0200000016d57fae */ /* 0x000fe80008901d66 */
[----:B------:R2:W-:Y:S01]  /*1cf0*/  LDGSTS.E.BYPASS.LTC128B.128 [R213+0x2080], desc[UR38][R22.64+0x80], P3 ;  /* 0x0208008016d57fae */ /* 0x0005e20009901d66 */
[----:B------:R-:W-:-:S03]  /*1d00*/  LOP3.LUT P3, R18, R221, 0x2, RZ, 0xc0, !PT ;  /* 0x00000002dd127812 */ /* 0x000fc6000786c0ff */
[----:B------:R-:W3:Y:S01]  /*1d10*/  @P5 LDG.E R7, desc[UR38][R216.64] ;  /* 0x00000026d8075981 */ /* 0x000ee2000c1e1900 */
[----:B------:R-:W-:-:S05]  /*1d20*/  IMAD.SHL.U32 R8, R17, 0x4, RZ ;  /* 0x0000000411087824 */ /* 0x000fca00078e00ff */
[----:B------:R-:W-:Y:S01]  /*1d30*/  LOP3.LUT P2, RZ, R8, 0x10, RZ, 0xc0, !PT ;  /* 0x0000001008ff7812 */ /* 0x000fe2000784c0ff */
[----:B------:R-:W-:Y:S01]  /*1d40*/  IMAD.SHL.U32 R11, R17, 0x2, RZ ;  /* 0x00000002110b7824 */ /* 0x000fe200078e00ff */
[----:B------:R-:W-:Y:S01]  /*1d50*/  IADD3 R10, P6, R22, UR8, RZ ;  /* 0x00000008160a7c10 */ /* 0x000fe2000ffde0ff */
[----:B-1----:R-:W1:Y:S01]  /*1d60*/  @P5 LDC.64 R4, c[0x0][0x248] ;  /* 0x00009200ff045b82 */ /* 0x002e620000000a00 */
[----:B------:R-:W4:Y:S01]  /*1d70*/  @P3 LDG.E R12, desc[UR38][R216.64+0x20] ;  /* 0x00002026d80c3981 */ /* 0x000f22000c1e1900 */
[----:B------:R-:W-:Y:S01]  /*1d80*/  IMAD R212, R212, 0x2, R3 ;  /* 0x00000002d4d47824 */ /* 0x000fe200078e0203 */
[----:B------:R-:W-:Y:S02]  /*1d90*/  LOP3.LUT P4, RZ, R11, 0x10, RZ, 0xc0, !PT ;  /* 0x000000100bff7812 */ /* 0x000fe4000788c0ff */
[----:B------:R-:W-:-:S05]  /*1da0*/  IADD3.X R11, R23, UR9, RZ, P6, !PT ;  /* 0x00000009170b7c10 */ /* 0x000fca000b7fe4ff */
[----:B------:R-:W-:Y:S01]  /*1db0*/  LDGSTS.E.BYPASS.LTC128B.128 [R212+0x2000], desc[UR38][R10.64], P2 ;  /* 0x020000000ad47fae */ /* 0x000fe20009101d66 */
[C---:B------:R-:W-:Y:S02]  /*1dc0*/  LOP3.LUT P2, R16, R221.reuse, 0x4, RZ, 0xc0, !PT ;  /* 0x00000004dd107812 */ /* 0x040fe4000784c0ff */
[----:B------:R-:W-:-:S03]  /*1dd0*/  LOP3.LUT P1, R13, R221, 0x8, RZ, 0xc0, !PT ;  /* 0x00000008dd0d7812 */ /* 0x000fc6000782c0ff */
[----:B------:R5:W-:Y:S01]  /*1de0*/  LDGSTS.E.BYPASS.LTC128B.128 [R212+0x2080], desc[UR38][R10.64+0x80], P4 ;  /* 0x020800800ad47fae */ /* 0x000be2000a101d66 */
[----:B--2---:R-:W-:-:S03]  /*1df0*/  IADD3 R22, P4, R170, 0x20, RZ ;  /* 0x00000020aa167810 */ /* 0x004fc60007f9e0ff */
[----:B------:R-:W0:Y:S02]  /*1e00*/  LDGDEPBAR ;  /* 0x00000000000079af */ /* 0x000e240000000000 */
[----:B------:R-:W-:Y:S01]  /*1e10*/  IMAD.X R23, RZ, RZ, R171, P4 ;  /* 0x000000ffff177224 */ /* 0x000fe200020e06ab */
[----:B------:R-:W-:Y:S01]  /*1e20*/  ISETP.NE.AND P4, PT, R6, 0x60, PT ;  /* 0x000000600600780c */ /* 0x000fe20003f85270 */
[----:B------:R-:W2:Y:S03]  /*1e30*/  @P2 LDG.E R15, desc[UR38][R216.64+0x40] ;  /* 0x00004026d80f2981 */ /* 0x000ea6000c1e1900 */
[----:B------:R-:W-:Y:S01]  /*1e40*/  SEL R221, R221, RZ, P4 ;  /* 0x000000ffdddd7207 */ /* 0x000fe20002000000 */
[----:B------:R-:W-:Y:S01]  /*1e50*/  @P3 IMAD.MOV.U32 R28, RZ, RZ, R22 ;  /* 0x000000ffff1c3224 */ /* 0x000fe200078e0016 */
[----:B------:R-:W5:Y:S01]  /*1e60*/  @P1 LDG.E R21, desc[UR38][R216.64+0x60] ;  /* 0x00006026d8151981 */ /* 0x000f62000c1e1900 */
[----:B------:R-:W-:-:S02]  /*1e70*/  IMAD.MOV.U32 R20, RZ, RZ, RZ ;  /* 0x000000ffff147224 */ /* 0x000fc400078e00ff */
[--C-:B------:R-:W-:Y:S02]  /*1e80*/  @P3 IMAD.MOV.U32 R29, RZ, RZ, R23.reuse ;  /* 0x000000ffff1d3224 */ /* 0x100fe400078e0017 */
[--C-:B------:R-:W-:Y:S02]  /*1e90*/  @P2 IMAD.MOV.U32 R32, RZ, RZ, R22.reuse ;  /* 0x000000ffff202224 */ /* 0x100fe400078e0016 */
[----:B------:R-:W-:Y:S01]  /*1ea0*/  @P2 IMAD.MOV.U32 R33, RZ, RZ, R23 ;  /* 0x000000ffff212224 */ /* 0x000fe200078e0017 */
[----:B---3--:R-:W-:Y:S01]  /*1eb0*/  @P5 SHF.R.S32.HI R19, RZ, 0x1f, R7 ;  /* 0x0000001fff135819 */ /* 0x008fe20000011407 */
[----:B-1----:R-:W-:-:S04]  /*1ec0*/  @P5 IMAD.WIDE.U32 R26, R7, R4, R22 ;  /* 0x00000004071a5225 */ /* 0x002fc800078e0016 */
[----:B------:R-:W-:-:S04]  /*1ed0*/  @P5 IMAD R8, R19, R4, RZ ;  /* 0x0000000413085224 */ /* 0x000fc800078e02ff */
[----:B------:R-:W-:Y:S01]  /*1ee0*/  @P5 IMAD R5, R7, R5, R8 ;  /* 0x0000000507055224 */ /* 0x000fe200078e0208 */
[----:B------:R-:W-:-:S03]  /*1ef0*/  @P5 LEA R20, P6, R26, R168, 0x1 ;  /* 0x000000a81a145211 */ /* 0x000fc600078c08ff */
[----:B------:R-:W-:Y:S02]  /*1f00*/  @P5 IMAD.IADD R6, R27, 0x1, R5 ;  /* 0x000000011b065824 */ /* 0x000fe400078e0205 */
[----:B------:R-:W1:Y:S01]  /*1f10*/  @P3 LDC.64 R4, c[0x0][0x248] ;  /* 0x00009200ff043b82 */ /* 0x000e620000000a00 */
[----:B------:R-:W-:Y:S02]  /*1f20*/  IMAD.MOV.U32 R19, RZ, RZ, RZ ;  /* 0x000000ffff137224 */ /* 0x000fe400078e00ff */
[----:B------:R-:W-:Y:S02]  /*1f30*/  @P5 LEA.HI.X R19, R26, R169, R6, 0x1, P6 ;  /* 0x000000a91a135211 */ /* 0x000fe400030f0c06 */
[----:B------:R-:W-:Y:S02]  /*1f40*/  LOP3.LUT P6, R8, R221, 0x1, RZ, 0xc0, !PT ;  /* 0x00000001dd087812 */ /* 0x000fe400078cc0ff */
[----:B----4-:R-:W-:Y:S01]  /*1f50*/  @P3 SHF.R.S32.HI R25, RZ, 0x1f, R12 ;  /* 0x0000001fff193819 */ /* 0x010fe2000001140c */
[----:B------:R-:W3:Y:S10]  /*1f60*/  @P2 LDC.64 R6, c[0x0][0x248] ;  /* 0x00009200ff062b82 */ /* 0x000ef40000000a00 */
[----:B------:R-:W4:Y:S01]  /*1f70*/  @P6 LDG.E R31, desc[UR38][R216.64] ;  /* 0x00000026d81f6981 */ /* 0x000f22000c1e1900 */
[----:B-1----:R-:W-:-:S02]  /*1f80*/  @P3 IMAD R25, R25, R4, RZ ;  /* 0x0000000419193224 */ /* 0x002fc400078e02ff */
[----:B------:R-:W-:-:S04]  /*1f90*/  @P3 IMAD.WIDE.U32 R28, R12, R4, R28 ;  /* 0x000000040c1c3225 */ /* 0x000fc800078e001c */
[----:B------:R-:W-:Y:S02]  /*1fa0*/  @P3 IMAD R5, R12, R5, R25 ;  /* 0x000000050c053224 */ /* 0x000fe400078e0219 */
[----:B------:R-:W-:Y:S01]  /*1fb0*/  IMAD.MOV.U32 R26, RZ, RZ, RZ ;  /* 0x000000ffff1a7224 */ /* 0x000fe200078e00ff */
[----:B------:R-:W-:Y:S01]  /*1fc0*/  @P3 LEA R26, P5, R28, R168, 0x1 ;  /* 0x000000a81c1a3211 */ /* 0x000fe200078a08ff */
[----:B------:R-:W-:Y:S02]  /*1fd0*/  @P3 IMAD.IADD R4, R29, 0x1, R5 ;  /* 0x000000011d043824 */ /* 0x000fe400078e0205 */
[----:B------:R-:W-:-:S03]  /*1fe0*/  IMAD.MOV.U32 R25, RZ, RZ, RZ ;  /* 0x000000ffff197224 */ /* 0x000fc600078e00ff */
[----:B------:R-:W-:Y:S02]  /*1ff0*/  @P3 LEA.HI.X R25, R28, R169, R4, 0x1, P5 ;  /* 0x000000a91c193211 */ /* 0x000fe400028f0c04 */
[----:B------:R-:W-:Y:S01]  /*2000*/  LOP3.LUT P3, R12, R221, 0x2, RZ, 0xc0, !PT ;  /* 0x00000002dd0c7812 */ /* 0x000fe2000786c0ff */
[----:B------:R-:W1:Y:S01]  /*2010*/  @P1 LDC.64 R4, c[0x0][0x248] ;  /* 0x00009200ff041b82 */ /* 0x000e620000000a00 */
[----:B--2---:R-:W-:-:S05]  /*2020*/  @P2 SHF.R.S32.HI R27, RZ, 0x1f, R15 ;  /* 0x0000001fff1b2819 */ /* 0x004fca000001140f */
[----:B---3--:R-:W-:-:S04]  /*2030*/  @P2 IMAD R28, R27, R6, RZ ;  /* 0x000000061b1c2224 */ /* 0x008fc800078e02ff */
[C---:B------:R-:W-:Y:S02]  /*2040*/  @P2 IMAD R7, R15.reuse, R7, R28 ;  /* 0x000000070f072224 */ /* 0x040fe400078e021c */
[----:B------:R-:W-:Y:S01]  /*2050*/  IMAD.MOV.U32 R28, RZ, RZ, RZ ;  /* 0x000000ffff1c7224 */ /* 0x000fe200078e00ff */
[----:B------:R-:W2:Y:S01]  /*2060*/  @P3 LDG.E R29, desc[UR38][R216.64+0x20] ;  /* 0x00002026d81d3981 */ /* 0x000ea2000c1e1900 */
[----:B------:R-:W-:Y:S01]  /*2070*/  @P2 IMAD.WIDE.U32 R32, R15, R6, R32 ;  /* 0x000000060f202225 */ /* 0x000fe200078e0020 */
[----:B-----5:R-:W-:-:S03]  /*2080*/  @P1 SHF.R.S32.HI R15, RZ, 0x1f, R21 ;  /* 0x0000001fff0f1819 */ /* 0x020fc60000011415 */
[----:B------:R-:W-:Y:S01]  /*2090*/  @P2 IMAD.IADD R6, R33, 0x1, R7 ;  /* 0x0000000121062824 */ /* 0x000fe200078e0207 */
[----:B------:R-:W-:Y:S01]  /*20a0*/  @P2 LEA R28, P5, R32, R168, 0x1 ;  /* 0x000000a8201c2211 */ /* 0x000fe200078a08ff */
[----:B------:R-:W-:-:S03]  /*20b0*/  IMAD.MOV.U32 R27, RZ, RZ, RZ ;  /* 0x000000ffff1b7224 */ /* 0x000fc600078e00ff */
[----:B------:R-:W-:Y:S01]  /*20c0*/  @P2 LEA.HI.X R27, R32, R169, R6, 0x1, P5 ;  /* 0x000000a9201b2211 */ /* 0x000fe200028f0c06 */
[-C--:B-1----:R-:W-:Y:S01]  /*20d0*/  @P1 IMAD R6, R15, R4.reuse, RZ ;  /* 0x000000040f061224 */ /* 0x082fe200078e02ff */
[----:B------:R-:W-:Y:S01]  /*20e0*/  LOP3.LUT P2, R15, R221, 0x4, RZ, 0xc0, !PT ;  /* 0x00000004dd0f7812 */ /* 0x000fe2000784c0ff */
[----:B------:R-:W-:Y:S01]  /*20f0*/  @P1 IMAD.WIDE.U32 R22, R21, R4, R22 ;  /* 0x0000000415161225 */ /* 0x000fe200078e0016 */
[----:B------:R-:W-:-:S03]  /*2100*/  CS2R R32, SRZ ;  /* 0x0000000000207805 */ /* 0x000fc6000001ff00 */
[----:B------:R-:W-:Y:S01]  /*2110*/  @P1 IMAD R5, R21, R5, R6 ;  /* 0x0000000515051224 */ /* 0x000fe200078e0206 */
[----:B------:R-:W-:-:S03]  /*2120*/  @P1 LEA R32, P5, R22, R168, 0x1 ;  /* 0x000000a816201211 */ /* 0x000fc600078a08ff */
[----:B------:R-:W-:-:S04]  /*2130*/  @P1 IMAD.IADD R5, R23, 0x1, R5 ;  /* 0x0000000117051824 */ /* 0x000fc800078e0205 */
[----:B------:R-:W3:Y:S01]  /*2140*/  @P2 LDG.E R23, desc[UR38][R216.64+0x40] ;  /* 0x00004026d8172981 */ /* 0x000ee2000c1e1900 */
[----:B------:R-:W-:Y:S02]  /*2150*/  @P1 LEA.HI.X R33, R22, R169, R5, 0x1, P5 ;  /* 0x000000a916211211 */ /* 0x000fe400028f0c05 */
[----:B------:R-:W-:Y:S01]  /*2160*/  LOP3.LUT P1, R21, R221, 0x8, RZ, 0xc0, !PT ;  /* 0x00000008dd157812 */ /* 0x000fe2000782c0ff */
[----:B------:R-:W1:-:S12]  /*2170*/  @P6 LDC.64 R4, c[0x0][0x248] ;  /* 0x00009200ff046b82 */ /* 0x000e580000000a00 */
[----:B------:R-:W5:Y:S01]  /*2180*/  @P1 LDG.E R22, desc[UR38][R216.64+0x60] ;  /* 0x00006026d8161981 */ /* 0x000f62000c1e1900 */
[----:B------:R-:W-:Y:S02]  /*2190*/  IADD3 R34, P5, R170, 0x40, RZ ;  /* 0x00000040aa227810 */ /* 0x000fe40007fbe0ff */
[----:B------:R-:W-:-:S03]  /*21a0*/  SHF.R.S32.HI R211, RZ, 0x1f, R14 ;  /* 0x0000001fffd37819 */ /* 0x000fc6000001140e */
[----:B------:R-:W-:Y:S01]  /*21b0*/  IMAD.X R35, RZ, RZ, R171, P5 ;  /* 0x000000ffff237224 */ /* 0x000fe200028e06ab */
[----:B------:R-:W-:Y:S01]  /*21c0*/  LEA.HI R211, R211, R14, RZ, 0x2 ;  /* 0x0000000ed3d37211 */ /* 0x000fe200078f10ff */
[----:B------:R-:W-:Y:S02]  /*21d0*/  IMAD.SHL.U32 R24, R24, 0x10, RZ ;  /* 0x0000001018187824 */ /* 0x000fe400078e00ff */
[----:B------:R-:W-:Y:S01]  /*21e0*/  IMAD.SHL.U32 R18, R18, 0x8, RZ ;  /* 0x0000000812127824 */ /* 0x000fe200078e00ff */
[----:B------:R-:W-:Y:S01]  /*21f0*/  SEL R17, R17, RZ, P0 ;  /* 0x000000ff11117207 */ /* 0x000fe20000000000 */
[----:B------:R-:W-:Y:S02]  /*2200*/  IMAD.SHL.U32 R16, R16, 0x4, RZ ;  /* 0x0000000410107824 */ /* 0x000fe400078e00ff */
[----:B------:R-:W-:-:S03]  /*2210*/  IMAD.SHL.U32 R13, R13, 0x2, RZ ;  /* 0x000000020d0d7824 */ /* 0x000fc600078e00ff */
[----:B------:R-:W-:Y:S01]  /*2220*/  ISETP.NE.U32.AND P0, PT, R16, RZ, PT ;  /* 0x000000ff1000720c */ /* 0x000fe20003f05070 */
[C---:B------:R-:W-:Y:S01]  /*2230*/  IMAD.SHL.U32 R16, R17.reuse, 0x2, RZ ;  /* 0x0000000211107824 */ /* 0x040fe200078e00ff */
[----:B------:R-:W-:Y:S01]  /*2240*/  SEL R220, R17, RZ, P4 ;  /* 0x000000ff11dc7207 */ /* 0x000fe20002000000 */
[----:B------:R-:W-:Y:S02]  /*2250*/  IMAD.SHL.U32 R8, R8, 0x10, RZ ;  /* 0x0000001008087824 */ /* 0x000fe400078e00ff */
[----:B------:R-:W-:Y:S02]  /*2260*/  IMAD.SHL.U32 R12, R12, 0x8, RZ ;  /* 0x000000080c0c7824 */ /* 0x000fe400078e00ff */
[----:B------:R-:W-:Y:S01]  /*2270*/  IMAD.SHL.U32 R15, R15, 0x4, RZ ;  /* 0x000000040f0f7824 */ /* 0x000fe200078e00ff */
[----:B------:R-:W-:Y:S01]  /*2280*/  LOP3.LUT R9, R9, 0x1, RZ, 0xc0, !PT ;  /* 0x0000000109097812 */ /* 0x000fe200078ec0ff */
[----:B------:R-:W-:Y:S01]  /*2290*/  IMAD.SHL.U32 R21, R21, 0x2, RZ ;  /* 0x0000000215157824 */ /* 0x000fe200078e00ff */
[----:B------:R-:W-:-:S04]  /*22a0*/  LOP3.LUT R210, R2, 0xe, RZ, 0xc0, !PT ;  /* 0x0000000e02d27812 */ /* 0x000fc800078ec0ff */
[----:B------:R-:W-:Y:S02]  /*22b0*/  SHF.R.U32.HI R210, RZ, 0x1, R210 ;  /* 0x00000001ffd27819 */ /* 0x000fe400000116d2 */
[----:B------:R-:W-:Y:S02]  /*22c0*/  CS2R R118, SRZ ;  /* 0x0000000000767805 */ /* 0x000fe4000001ff00 */
[----:B------:R-:W-:Y:S02]  /*22d0*/  CS2R R116, SRZ ;  /* 0x0000000000747805 */ /* 0x000fe4000001ff00 */
[----:B------:R-:W-:Y:S02]  /*22e0*/  CS2R R114, SRZ ;  /* 0x0000000000727805 */ /* 0x000fe4000001ff00 */
[----:B------:R-:W-:Y:S02]  /*22f0*/  CS2R R112, SRZ ;  /* 0x0000000000707805 */ /* 0x000fe4000001ff00 */
[----:B------:R-:W-:-:S02]  /*2300*/  CS2R R54, SRZ ;  /* 0x0000000000367805 */ /* 0x000fc4000001ff00 */
[----:B------:R-:W-:Y:S02]  /*2310*/  CS2R R52, SRZ ;  /* 0x0000000000347805 */ /* 0x000fe4000001ff00 */
[----:B------:R-:W-:Y:S02]  /*2320*/  CS2R R50, SRZ ;  /* 0x0000000000327805 */ /* 0x000fe4000001ff00 */
[----:B------:R-:W-:Y:S02]  /*2330*/  CS2R R48, SRZ ;  /* 0x0000000000307805 */ /* 0x000fe4000001ff00 */
[----:B------:R-:W-:Y:S02]  /*2340*/  CS2R R122, SRZ ;  /* 0x00000000007a7805 */ /* 0x000fe4000001ff00 */
[----:B------:R-:W-:Y:S02]  /*2350*/  CS2R R120, SRZ ;  /* 0x0000000000787805 */ /* 0x000fe4000001ff00 */
[----:B------:R-:W-:-:S02]  /*2360*/  CS2R R110, SRZ ;  /* 0x00000000006e7805 */ /* 0x000fc4000001ff00 */
[----:B------:R-:W-:Y:S02]  /*2370*/  CS2R R108, SRZ ;  /* 0x00000000006c7805 */ /* 0x000fe4000001ff00 */
[----:B------:R-:W-:Y:S02]  /*2380*/  CS2R R58, SRZ ;  /* 0x00000000003a7805 */ /* 0x000fe4000001ff00 */
[----:B----4-:R-:W-:-:S05]  /*2390*/  @P6 SHF.R.S32.HI R7, RZ, 0x1f, R31 ;  /* 0x0000001fff076819 */ /* 0x010fca000001141f */
[-C--:B-1----:R-:W-:Y:S02]  /*23a0*/  @P6 IMAD R6, R7, R4.reuse, RZ ;  /* 0x0000000407066224 */ /* 0x082fe400078e02ff */
[----:B------:R-:W-:-:S04]  /*23b0*/  @P6 IMAD.WIDE.U32 R36, R31, R4, R34 ;  /* 0x000000041f246225 */ /* 0x000fc800078e0022 */
[----:B------:R-:W-:Y:S01]  /*23c0*/  @P6 IMAD R5, R31, R5, R6 ;  /* 0x000000051f056224 */ /* 0x000fe200078e0206 */
[----:B------:R-:W-:-:S03]  /*23d0*/  LOP3.LUT R7, R211, 0xfffffffc, RZ, 0xc0, !PT ;  /* 0xfffffffcd3077812 */ /* 0x000fc600078ec0ff */
[----:B------:R-:W-:Y:S02]  /*23e0*/  @P6 IMAD.IADD R6, R37, 0x1, R5 ;  /* 0x0000000125066824 */ /* 0x000fe400078e0205 */
[----:B------:R-:W1:Y:S01]  /*23f0*/  @P3 LDC.64 R4, c[0x0][0x248] ;  /* 0x00009200ff043b82 */ /* 0x000e620000000a00 */
[----:B------:R-:W-:Y:S01]  /*2400*/  CS2R R30, SRZ ;  /* 0x00000000001e7805 */ /* 0x000fe2000001ff00 */
[----:B------:R-:W-:Y:S01]  /*2410*/  IMAD.IADD R14, R14, 0x1, -R7 ;  /* 0x000000010e0e7824 */ /* 0x000fe200078e0a07 */
[----:B------:R-:W-:-:S04]  /*2420*/  @P6 LEA R30, P5, R36, R168, 0x1 ;  /* 0x000000a8241e6211 */ /* 0x000fc800078a08ff */
[----:B------:R-:W-:Y:S02]  /*2430*/  @P6 LEA.HI.X R31, R36, R169, R6, 0x1, P5 ;  /* 0x000000a9241f6211 */ /* 0x000fe400028f0c06 */
[----:B------:R-:W-:Y:S02]  /*2440*/  LEA.HI R209, R14, R14, RZ, 0x1 ;  /* 0x0000000e0ed17211 */ /* 0x000fe400078f08ff */
[----:B------:R-:W-:Y:S02]  /*2450*/  ISETP.NE.U32.AND P6, PT, R24, RZ, PT ;  /* 0x000000ff1800720c */ /* 0x000fe40003fc5070 */
[----:B------:R-:W-:Y:S02]  /*2460*/  ISETP.NE.U32.AND P5, PT, R18, RZ, PT ;  /* 0x000000ff1200720c */ /* 0x000fe40003fa5070 */
[----:B------:R-:W-:Y:S01]  /*2470*/  LOP3.LUT R7, R209, 0xfffffffe, RZ, 0xc0, !PT ;  /* 0xfffffffed1077812 */ /* 0x000fe200078ec0ff */
[----:B------:R-:W-:Y:S02]  /*2480*/  IMAD.MOV.U32 R36, RZ, RZ, R20 ;  /* 0x000000ffff247224 */ /* 0x000fe400078e0014 */
[----:B------:R-:W-:-:S02]  /*2490*/  IMAD.MOV.U32 R37, RZ, RZ, R19 ;  /* 0x000000ffff257224 */ /* 0x000fc400078e0013 */
[----:B------:R-:W-:Y:S01]  /*24a0*/  IMAD.IADD R208, R14, 0x1, -R7 ;  /* 0x000000010ed07824 */ /* 0x000fe200078e0a07 */
[----:B--2---:R-:W-:Y:S01]  /*24b0*/  @P3 SHF.R.S32.HI R7, RZ, 0x1f, R29 ;  /* 0x0000001fff073819 */ /* 0x004fe2000001141d */
[----:B------:R-:W-:Y:S02]  /*24c0*/  IMAD.MOV.U32 R24, RZ, RZ, R26 ;  /* 0x000000ffff187224 */ /* 0x000fe400078e001a */
[----:B------:R-:W-:Y:S01]  /*24d0*/  IMAD.SHL.U32 R6, R17, 0x10, RZ ;  /* 0x0000001011067824 */ /* 0x000fe200078e00ff */
[----:B------:R-:W-:Y:S01]  /*24e0*/  LDGSTS.E.BYPASS.LTC128B.128 [R215+0x100], desc[UR38][R36.64], P6 ;  /* 0x0010000024d77fae */ /* 0x000fe2000b101d66 */
[----:B-1----:R-:W-:Y:S02]  /*24f0*/  @P3 IMAD R14, R7, R4, RZ ;  /* 0x00000004070e3224 */ /* 0x002fe400078e02ff */
[----:B------:R-:W-:Y:S01]  /*2500*/  @P3 IMAD.MOV.U32 R18, RZ, RZ, R34 ;  /* 0x000000ffff123224 */ /* 0x000fe200078e0022 */
[----:B------:R1:W-:Y:S01]  /*2510*/  LDGSTS.E.BYPASS.LTC128B.128 [R214+0x100], desc[UR38][R24.64], P5 ;  /* 0x0010000018d67fae */ /* 0x0003e2000a901d66 */
[----:B------:R-:W-:Y:S01]  /*2520*/  @P3 IMAD.MOV.U32 R19, RZ, RZ, R35 ;  /* 0x000000ffff133224 */ /* 0x000fe200078e0023 */
[----:B------:R-:W-:-:S02]  /*2530*/  LOP3.LUT P6, RZ, R6, 0x10, RZ, 0xc0, !PT ;  /* 0x0000001006ff7812 */ /* 0x000fc400078cc0ff */
[----:B------:R-:W-:Y:S01]  /*2540*/  ISETP.NE.U32.AND P5, PT, R13, RZ, PT ;  /* 0x000000ff0d00720c */ /* 0x000fe20003fa5070 */
[----:B------:R-:W2:Y:S01]  /*2550*/  @P2 LDC.64 R6, c[0x0][0x248] ;  /* 0x00009200ff062b82 */ /* 0x000ea20000000a00 */
[----:B------:R-:W-:-:S04]  /*2560*/  @P3 IMAD.WIDE.U32 R18, R29, R4, R18 ;  /* 0x000000041d123225 */ /* 0x000fc800078e0012 */
[----:B------:R-:W-:Y:S02]  /*2570*/  @P3 IMAD R5, R29, R5, R14 ;  /* 0x000000051d053224 */ /* 0x000fe400078e020e */
[----:B------:R-:W-:Y:S02]  /*2580*/  IMAD.MOV.U32 R29, RZ, RZ, R27 ;  /* 0x000000ffff1d7224 */ /* 0x000fe400078e001b */
[----:B------:R-:W-:Y:S02]  /*2590*/  IMAD.MOV.U32 R14, RZ, RZ, RZ ;  /* 0x000000ffff0e7224 */ /* 0x000fe400078e00ff */
[----:B------:R-:W-:Y:S01]  /*25a0*/  IMAD.SHL.U32 R4, R17, 0x8, RZ ;  /* 0x0000000811047824 */ /* 0x000fe200078e00ff */
[----:B------:R-:W-:Y:S01]  /*25b0*/  LDGSTS.E.BYPASS.LTC128B.128 [R215+0x1500], desc[UR38][R28.64], P0 ;  /* 0x015000001cd77fae */ /* 0x000fe20008101d66 */
[----:B------:R-:W-:Y:S01]  /*25c0*/  @P3 IMAD.IADD R5, R19, 0x1, R5 ;  /* 0x0000000113053824 */ /* 0x000fe200078e0205 */
[----:B------:R-:W-:Y:S01]  /*25d0*/  @P3 LEA R14, P0, R18, R168, 0x1 ;  /* 0x000000a8120e3211 */ /* 0x000fe200078008ff */
[----:B------:R-:W-:Y:S01]  /*25e0*/  IMAD.MOV.U32 R13, RZ, RZ, RZ ;  /* 0x000000ffff0d7224 */ /* 0x000fe200078e00ff */
[----:B------:R-:W-:Y:S01]  /*25f0*/  LDGSTS.E.BYPASS.LTC128B.128 [R214+0x1500], desc[UR38][R32.64], P5 ;  /* 0x0150000020d67fae */ /* 0x000fe2000a901d66 */
[----:B------:R-:W-:-:S02]  /*2600*/  LOP3.LUT P5, RZ, R4, 0x10, RZ, 0xc0, !PT ;  /* 0x0000001004ff7812 */ /* 0x000fc400078ac0ff */
[----:B------:R-:W-:Y:S02]  /*2610*/  @P3 LEA.HI.X R13, R18, R169, R5, 0x1, P0 ;  /* 0x000000a9120d3211 */ /* 0x000fe400000f0c05 */
[----:B------:R-:W4:Y:S01]  /*2620*/  @P1 LDC.64 R4, c[0x0][0x248] ;  /* 0x00009200ff041b82 */ /* 0x000f220000000a00 */
[----:B------:R-:W-:Y:S01]  /*2630*/  IADD3 R18, P0, R10, UR6, RZ ;  /* 0x000000060a127c10 */ /* 0x000fe2000ff1e0ff */
[----:B------:R-:W-:Y:S01]  /*2640*/  IMAD.SHL.U32 R10, R17, 0x4, RZ ;  /* 0x00000004110a7824 */ /* 0x000fe200078e00ff */
[----:B---3--:R-:W-:Y:S01]  /*2650*/  @P2 SHF.R.S32.HI R17, RZ, 0x1f, R23 ;  /* 0x0000001fff112819 */ /* 0x008fe20000011417 */
[----:B-1----:R-:W-:Y:S01]  /*2660*/  @P2 IMAD.MOV.U32 R24, RZ, RZ, R34 ;  /* 0x000000ffff182224 */ /* 0x002fe200078e0022 */
[----:B------:R-:W-:Y:S01]  /*2670*/  LOP3.LUT P3, RZ, R16, 0x10, RZ, 0xc0, !PT ;  /* 0x0000001010ff7812 */ /* 0x000fe2000786c0ff */
[----:B------:R-:W-:Y:S01]  /*2680*/  @P2 IMAD.MOV.U32 R25, RZ, RZ, R35 ;  /* 0x000000ffff192224 */ /* 0x000fe200078e0023 */
[----:B------:R-:W-:Y:S01]  /*2690*/  LOP3.LUT P4, RZ, R10, 0x10, RZ, 0xc0, !PT ;  /* 0x000000100aff7812 */ /* 0x000fe2000788c0ff */
[----:B--2---:R-:W-:-:S02]  /*26a0*/  @P2 IMAD R16, R17, R6, RZ ;  /* 0x0000000611102224 */ /* 0x004fc400078e02ff */
[----:B------:R-:W-:Y:S01]  /*26b0*/  IMAD.SHL.U32 R10, R220, 0x10, RZ ;  /* 0x00000010dc0a7824 */ /* 0x000fe200078e00ff */
[----:B------:R-:W-:Y:S01]  /*26c0*/  IADD3.X R19, R11, UR7, RZ, P0, !PT ;  /* 0x000000070b137c10 */ /* 0x000fe200087fe4ff */
[----:B------:R-:W-:-:S04]  /*26d0*/  @P2 IMAD.WIDE.U32 R24, R23, R6, R24 ;  /* 0x0000000617182225 */ /* 0x000fc800078e0018 */
[----:B------:R-:W-:Y:S01]  /*26e0*/  @P2 IMAD R7, R23, R7, R16 ;  /* 0x0000000717072224 */ /* 0x000fe200078e0210 */
[----:B------:R-:W-:Y:S02]  /*26f0*/  LOP3.LUT P0, RZ, R10, 0x10, RZ, 0xc0, !PT ;  /* 0x000000100aff7812 */ /* 0x000fe4000780c0ff */
[----:B------:R-:W-:Y:S01]  /*2700*/  CS2R R10, SRZ ;  /* 0x00000000000a7805 */ /* 0x000fe2000001ff00 */
[----:B------:R-:W-:Y:S01]  /*2710*/  LDGSTS.E.BYPASS.LTC128B.128 [R213+0x4000], desc[UR38][R18.64], P6 ;  /* 0x0400000012d57fae */ /* 0x000fe2000b101d66 */
[----:B------:R-:W-:Y:S01]  /*2720*/  @P2 IMAD.IADD R16, R25, 0x1, R7 ;  /* 0x0000000119102824 */ /* 0x000fe200078e0207 */
[----:B-----5:R-:W-:Y:S02]  /*2730*/  @P1 SHF.R.S32.HI R17, RZ, 0x1f, R22 ;  /* 0x0000001fff111819 */ /* 0x020fe40000011416 */
[C---:B------:R-:W-:Y:S01]  /*2740*/  @P2 LEA R10, P6, R24.reuse, R168, 0x1 ;  /* 0x000000a8180a2211 */ /* 0x040fe200078c08ff */
[----:B------:R-:W-:Y:S01]  /*2750*/  @P1 IMAD.MOV.U32 R25, RZ, RZ, R35 ;  /* 0x000000ffff191224 */ /* 0x000fe200078e0023 */
[----:B------:R1:W-:Y:S01]  /*2760*/  LDGSTS.E.BYPASS.LTC128B.128 [R213+0x4080], desc[UR38][R18.64+0x80], P5 ;  /* 0x0408008012d57fae */ /* 0x0003e2000a901d66 */
[----:B----4-:R-:W-:Y:S01]  /*2770*/  @P1 IMAD R17, R17, R4, RZ ;  /* 0x0000000411111224 */ /* 0x010fe200078e02ff */
[----:B------:R-:W-:Y:S01]  /*2780*/  @P2 LEA.HI.X R11, R24, R169, R16, 0x1, P6 ;  /* 0x000000a9180b2211 */ /* 0x000fe200030f0c10 */
[----:B------:R-:W-:Y:S01]  /*2790*/  @P1 IMAD.MOV.U32 R24, RZ, RZ, R34 ;  /* 0x000000ffff181224 */ /* 0x000fe200078e0022 */
[----:B------:R-:W-:Y:S01]  /*27a0*/  IADD3 R16, P6, R18, UR8, RZ ;  /* 0x0000000812107c10 */ /* 0x000fe2000ffde0ff */
[----:B------:R-:W-:-:S02]  /*27b0*/  @P1 IMAD R17, R22, R5, R17 ;  /* 0x0000000516111224 */ /* 0x000fc400078e0211 */
[----:B------:R-:W-:-:S04]  /*27c0*/  @P1 IMAD.WIDE.U32 R24, R22, R4, R24 ;  /* 0x0000000416181225 */ /* 0x000fc800078e0018 */
[----:B------:R-:W-:Y:S02]  /*27d0*/  IMAD.SHL.U32 R6, R220, 0x8, RZ ;  /* 0x00000008dc067824 */ /* 0x000fe400078e00ff */
[----:B------:R-:W-:Y:S01]  /*27e0*/  @P1 IMAD.IADD R7, R25, 0x1, R17 ;  /* 0x0000000119071824 */ /* 0x000fe200078e0211 */
[----:B------:R-:W-:Y:S02]  /*27f0*/  IADD3.X R17, R19, UR9, RZ, P6, !PT ;  /* 0x0000000913117c10 */ /* 0x000fe4000b7fe4ff */
[----:B------:R-:W-:Y:S01]  /*2800*/  LOP3.LUT P5, RZ, R6, 0x10, RZ, 0xc0, !PT ;  /* 0x0000001006ff7812 */ /* 0x000fe200078ac0ff */
[----:B------:R-:W-:Y:S01]  /*2810*/  IMAD.MOV.U32 R6, RZ, RZ, RZ ;  /* 0x000000ffff067224 */ /* 0x000fe200078e00ff */
[----:B------:R-:W-:Y:S01]  /*2820*/  @P1 LEA R6, P2, R24, R168, 0x1 ;  /* 0x000000a818061211 */ /* 0x000fe200078408ff */
[----:B------:R-:W-:Y:S01]  /*2830*/  IMAD.SHL.U32 R4, R220, 0x4, RZ ;  /* 0x00000004dc047824 */ /* 0x000fe200078e00ff */
[----:B------:R-:W-:Y:S01]  /*2840*/  ISETP.NE.U32.AND P6, PT, R8, RZ, PT ;  /* 0x000000ff0800720c */ /* 0x000fe20003fc5070 */
[----:B------:R-:W-:Y:S01]  /*2850*/  LDGSTS.E.BYPASS.LTC128B.128 [R212+0x4000], desc[UR38][R16.64], P4 ;  /* 0x0400000010d47fae */ /* 0x000fe2000a101d66 */
[----:B------:R-:W-:Y:S01]  /*2860*/  ISETP.NE.U32.AND P4, PT, R12, RZ, PT ;  /* 0x000000ff0c00720c */ /* 0x000fe20003f85070 */
[----:B------:R-:W-:-:S02]  /*2870*/  IMAD.MOV.U32 R5, RZ, RZ, RZ ;  /* 0x000000ffff057224 */ /* 0x000fc400078e00ff */
[----:B------:R-:W-:Y:S01]  /*2880*/  LDGSTS.E.BYPASS.LTC128B.128 [R212+0x4080], desc[UR38][R16.64+0x80], P3 ;  /* 0x0408008010d47fae */ /* 0x000fe20009901d66 */
[----:B------:R-:W-:Y:S02]  /*2890*/  ISETP.NE.U32.AND P3, PT, R15, RZ, PT ;  /* 0x000000ff0f00720c */ /* 0x000fe40003f65070 */
[----:B------:R-:W-:Y:S01]  /*28a0*/  @P1 LEA.HI.X R5, R24, R169, R7, 0x1, P2 ;  /* 0x000000a918051211 */ /* 0x000fe200010f0c07 */
[----:B------:R-:W0:Y:S01]  /*28b0*/  LDGDEPBAR ;  /* 0x00000000000079af */ /* 0x000e220000000000 */
[----:B------:R-:W-:Y:S01]  /*28c0*/  LOP3.LUT P2, RZ, R4, 0x10, RZ, 0xc0, !PT ;  /* 0x0000001004ff7812 */ /* 0x000fe2000784c0ff */
[C---:B------:R-:W-:Y:S01]  /*28d0*/  IMAD.SHL.U32 R4, R2.reuse, 0x4, RZ ;  /* 0x0000000402047824 */ /* 0x040fe200078e00ff */
[----:B------:R-:W-:Y:S01]  /*28e0*/  LOP3.LUT R7, R2, 0x6, RZ, 0xc0, !PT ;  /* 0x0000000602077812 */ /* 0x000fe200078ec0ff */
[----:B------:R-:W-:Y:S01]  /*28f0*/  IMAD.MOV.U32 R15, RZ, RZ, R13 ;  /* 0x000000ffff0f7224 */ /* 0x000fe200078e000d */
[----:B------:R-:W-:Y:S02]  /*2900*/  LDGSTS.E.BYPASS.LTC128B.128 [R215+0x180], desc[UR38][R30.64], P6 ;  /* 0x001800001ed77fae */ /* 0x000fe4000b101d66 */
[----:B------:R-:W-:-:S02]  /*2910*/  SHF.R.U32.HI R7, RZ, 0x1, R7 ;  /* 0x00000001ff077819 */ /* 0x000fc40000011607 */
[----:B------:R-:W-:Y:S01]  /*2920*/  LOP3.LUT R4, R4, 0x4, RZ, 0xc0, !PT ;  /* 0x0000000404047812 */ /* 0x000fe200078ec0ff */
[----:B-1----:R-:W-:Y:S01]  /*2930*/  IMAD.SHL.U32 R18, R220, 0x2, RZ ;  /* 0x00000002dc127824 */ /* 0x002fe200078e00ff */
[----:B------:R-:W-:Y:S01]  /*2940*/  ISETP.NE.U32.AND P6, PT, R21, RZ, PT ;  /* 0x000000ff1500720c */ /* 0x000fe20003fc5070 */
[----:B------:R1:W-:Y:S01]  /*2950*/  LDGSTS.E.BYPASS.LTC128B.128 [R214+0x180], desc[UR38][R14.64], P4 ;  /* 0x001800000ed67fae */ /* 0x0003e2000a101d66 */
[----:B------:R-:W-:-:S03]  /*2960*/  LOP3.LUT R13, R4, R9, R7, 0xf6, !PT ;  /* 0x00000009040d7212 */ /* 0x000fc600078ef607 */
[----:B------:R2:W-:Y:S01]  /*2970*/  LDGSTS.E.BYPASS.LTC128B.128 [R215+0x1580], desc[UR38][R10.64], P3 ;  /* 0x015800000ad77fae */ /* 0x0005e20009901d66 */
[----:B------:R-:W-:Y:S02]  /*2980*/  IADD3 R12, P3, R16, UR6, RZ ;  /* 0x00000006100c7c10 */ /* 0x000fe4000ff7e0ff */
[----:B------:R-:W-:Y:S02]  /*2990*/  LOP3.LUT P1, RZ, R18, 0x10, RZ, 0xc0, !PT ;  /* 0x0000001012ff7812 */ /* 0x000fe4000782c0ff */
[----:B------:R-:W-:Y:S01]  /*29a0*/  SHF.R.S32.HI R211, RZ, 0x2, R211 ;  /* 0x00000002ffd37819 */ /* 0x000fe200000114d3 */
[----:B-1----:R-:W-:Y:S02]  /*29b0*/  IMAD.MOV.U32 R14, RZ, RZ, R6 ;  /* 0x000000ffff0e7224 */ /* 0x002fe400078e0006 */
[----:B------:R-:W-:Y:S01]  /*29c0*/  IMAD R6, R210, 0x28, R13 ;  /* 0x00000028d2067824 */ /* 0x000fe200078e020d */
[----:B------:R-:W-:Y:S01]  /*29d0*/  IADD3.X R13, R17, UR7, RZ, P3, !PT ;  /* 0x00000007110d7c10 */ /* 0x000fe20009ffe4ff */
[----:B------:R-:W-:Y:S01]  /*29e0*/  IMAD.MOV.U32 R15, RZ, RZ, R5 ;  /* 0x000000ffff0f7224 */ /* 0x000fe200078e0005 */
[----:B--2---:R-:W-:-:S04]  /*29f0*/  IADD3 R10, P3, R12, UR8, RZ ;  /* 0x000000080c0a7c10 */ /* 0x004fc8000ff7e0ff */
[----:B------:R-:W-:Y:S01]  /*2a00*/  IADD3.X R11, R13, UR9, RZ, P3, !PT ;  /* 0x000000090d0b7c10 */ /* 0x000fe20009ffe4ff */
[----:B------:R-:W-:Y:S04]  /*2a10*/  LDGSTS.E.BYPASS.LTC128B.128 [R214+0x1580], desc[UR38][R14.64], P6 ;  /* 0x015800000ed67fae */ /* 0x000fe8000b101d66 */
[----:B------:R-:W-:Y:S04]  /*2a20*/  LDGSTS.E.BYPASS.LTC128B.128 [R213+0x6000], desc[UR38][R12.64], P0 ;  /* 0x060000000cd57fae */ /* 0x000fe80008101d66 */
[----:B------:R-:W-:Y:S04]  /*2a30*/  LDGSTS.E.BYPASS.LTC128B.128 [R213+0x6080], desc[UR38][R12.64+0x80], P5 ;  /* 0x060800800cd57fae */ /* 0x000fe8000a901d66 */
[----:B------:R-:W-:Y:S04]  /*2a40*/  LDGSTS.E.BYPASS.LTC128B.128 [R212+0x6000], desc[UR38][R10.64], P2 ;  /* 0x060000000ad47fae */ /* 0x000fe80009101d66 */
[----:B------:R1:W-:Y:S04]  /*2a50*/  LDGSTS.E.BYPASS.LTC128B.128 [R212+0x6080], desc[UR38][R10.64+0x80], P1 ;  /* 0x060800800ad47fae */ /* 0x0003e80008901d66 */
[----:B------:R-:W0:Y:S01]  /*2a60*/  LDGDEPBAR ;  /* 0x00000000000079af */ /* 0x000e220000000000 */
[----:B------:R-:W-:-:S04]  /*2a70*/  IMAD R199, R208, 0xa0, R211 ;  /* 0x000000a0d0c77824 */ /* 0x000fc800078e02d3 */
[----:B------:R-:W-:Y:S01]  /*2a80*/  IMAD.SHL.U32 R199, R199, 0x8, RZ ;  /* 0x00000008c7c77824 */ /* 0x000fe200078e00ff */
[----:B------:R-:W-:-:S03]  /*2a90*/  IADD3 R224, P0, R10, UR6, RZ ;  /* 0x000000060ae07c10 */ /* 0x000fc6000ff1e0ff */
[----:B------:R-:W-:Y:S01]  /*2aa0*/  IMAD.IADD R5, R6, 0x1, R199 ;  /* 0x0000000106057824 */ /* 0x000fe200078e02c7 */
[----:B------:R-:W-:Y:S01]  /*2ab0*/  IADD3.X R225, R11, UR7, RZ, P0, !PT ;  /* 0x000000070be17c10 */ /* 0x000fe200087fe4ff */
[--C-:B------:R-:W-:Y:S02]  /*2ac0*/  IMAD R199, R199, 0x10, R0.reuse ;  /* 0x00000010c7c77824 */ /* 0x100fe400078e0200 */
[----:B------:R-:W-:Y:S02]  /*2ad0*/  IMAD R5, R5, 0x10, R0 ;  /* 0x0000001005057824 */ /* 0x000fe400078e0200 */
[----:B------:R-:W-:Y:S01]  /*2ae0*/  IMAD.SHL.U32 R0, R2, 0x10, RZ ;  /* 0x0000001002007824 */ /* 0x000fe200078e00ff */
[----:B------:R-:W-:Y:S02]  /*2af0*/  SHF.R.S32.HI R8, RZ, 0x1f, R223 ;  /* 0x0000001fff087819 */ /* 0x000fe400000114df */
[----:B-1----:R-:W-:Y:S01]  /*2b00*/  LOP3.LUT R11, R9, 0x3, R2, 0x78, !PT ;  /* 0x00000003090b7812 */ /* 0x002fe200078e7802 */
[----:B------:R-:W-:-:S04]  /*2b10*/  DEPBAR.LE SB0, 0x3 ;  /* 0x000080c00000791a */ /* 0x000fc80000000000 */
[----:B------:R-:W-:-:S07]  /*2b20*/  LOP3.LUT R9, R9, 0x2, RZ, 0xfc, !PT ;  /* 0x0000000209097812 */ /* 0x000fce00078efcff */
[----:B------:R-:W-:Y:S05]  /*2b30*/  WARPSYNC.ALL ;  /* 0x0000000000007948 */ /* 0x000fea0003800000 */
[C-C-:B------:R-:W-:Y:S01]  /*2b40*/  LOP3.LUT R13, R11.reuse, 0x4, R2.reuse, 0xf8, !PT ;  /* 0x000000040b0d7812 */ /* 0x140fe200078ef802 */
[----:B------:R-:W-:Y:S01]  /*2b50*/  BAR.SYNC.DEFER_BLOCKING 0x0 ;  /* 0x0000000000007b1d */ /* 0x000fe20000010000 */
[----:B------:R-:W-:Y:S02]  /*2b60*/  LOP3.LUT R0, R0, 0xf0, RZ, 0xc0, !PT ;  /* 0x000000f000007812 */ /* 0x000fe400078ec0ff */
[--C-:B------:R-:W-:Y:S02]  /*2b70*/  LOP3.LUT R11, R11, 0x4, R2.reuse, 0xf4, !PT ;  /* 0x000000040b0b7812 */ /* 0x100fe400078ef402 */
[----:B------:R-:W-:-:S02]  /*2b80*/  LOP3.LUT R9, R9, 0x3, R2, 0x78, !PT ;  /* 0x0000000309097812 */ /* 0x000fc400078e7802 */
[----:B------:R-:W-:Y:S02]  /*2b90*/  ISETP.GE.AND P4, PT, R223, 0x20, PT ;  /* 0x00000020df00780c */ /* 0x000fe40003f86270 */
[----:B------:R-:W-:Y:S02]  /*2ba0*/  SHF.R.S32.HI R209, RZ, 0x1, R209 ;  /* 0x00000001ffd17819 */ /* 0x000fe400000114d1 */
[----:B------:R-:W-:Y:S02]  /*2bb0*/  LEA.HI R223, R8, R223, RZ, 0x5 ;  /* 0x000000df08df7211 */ /* 0x000fe400078f28ff */
[C---:B------:R-:W-:Y:S02]  /*2bc0*/  LOP3.LUT R8, R0.reuse, R13, RZ, 0xfc, !PT ;  /* 0x0000000d00087212 */ /* 0x040fe400078efcff */
[----:B------:R-:W-:Y:S02]  /*2bd0*/  LOP3.LUT R12, R0, R11, RZ, 0xfc, !PT ;  /* 0x0000000b000c7212 */ /* 0x000fe400078efcff */
[--C-:B------:R-:W-:Y:S01]  /*2be0*/  LOP3.LUT R11, R9, 0x4, R2.reuse, 0xf8, !PT ;  /* 0x00000004090b7812 */ /* 0x100fe200078ef802 */
[----:B------:R-:W-:Y:S01]  /*2bf0*/  IMAD R198, R211, 0x40, R209 ;  /* 0x00000040d3c67824 */ /* 0x000fe200078e02d1 */
[----:B------:R-:W-:Y:S01]  /*2c00*/  LOP3.LUT R9, R9, 0x4, R2, 0xf4, !PT ;  /* 0x0000000409097812 */ /* 0x000fe200078ef402 */
[--C-:B------:R-:W-:Y:S01]  /*2c10*/  IMAD R15, R8, 0x10, R3.reuse ;  /* 0x00000010080f7824 */ /* 0x100fe200078e0203 */
[----:B------:R-:W-:Y:S01]  /*2c20*/  LOP3.LUT R10, R0, R11, RZ, 0xfc, !PT ;  /* 0x0000000b000a7212 */ /* 0x000fe200078efcff */
[----:B------:R-:W-:Y:S01]  /*2c30*/  IMAD.SHL.U32 R198, R198, 0x40, RZ ;  /* 0x00000040c6c67824 */ /* 0x000fe200078e00ff */
[----:B------:R-:W-:Y:S01]  /*2c40*/  LOP3.LUT R8, R0, R9, RZ, 0xfc, !PT ;  /* 0x0000000900087212 */ /* 0x000fe200078efcff */
[----:B------:R-:W-:Y:S01]  /*2c50*/  IMAD R13, R12, 0x10, R3 ;  /* 0x000000100c0d7824 */ /* 0x000fe200078e0203 */
[----:B------:R1:W2:Y:S01]  /*2c60*/  LDSM.16.M88.4 R152, [R5+0x1400] ;  /* 0x001400000598783b */ /* 0x0002a20000000200 */
[----:B------:R-:W-:-:S02]  /*2c70*/  IMAD.SHL.U32 R198, R198, 0x2, RZ ;  /* 0x00000002c6c67824 */ /* 0x000fc400078e00ff */
[--C-:B------:R-:W-:Y:S01]  /*2c80*/  IMAD R11, R10, 0x10, R3.reuse ;  /* 0x000000100a0b7824 */ /* 0x100fe200078e0203 */
[----:B------:R1:W3:Y:S01]  /*2c90*/  LDSM.16.M88.4 R156, [R5+0x2800] ;  /* 0x00280000059c783b */ /* 0x0002e20000000200 */
[----:B------:R-:W-:Y:S02]  /*2ca0*/  IMAD R9, R8, 0x10, R3 ;  /* 0x0000001008097824 */ /* 0x000fe400078e0203 */
[C---:B------:R-:W-:Y:S01]  /*2cb0*/  IMAD.IADD R8, R198.reuse, 0x1, R15 ;  /* 0x00000001c6087824 */ /* 0x040fe200078e020f */
[----:B------:R1:W4:Y:S01]  /*2cc0*/  LDSM.16.M88.4 R160, [R5+0x3c00] ;  /* 0x003c000005a0783b */ /* 0x0003220000000200 */
[C---:B------:R-:W-:Y:S02]  /*2cd0*/  IMAD.IADD R20, R198.reuse, 0x1, R13 ;  /* 0x00000001c6147824 */ /* 0x040fe400078e020d */
[C---:B------:R-:W-:Y:S02]  /*2ce0*/  IMAD.IADD R12, R198.reuse, 0x1, R11 ;  /* 0x00000001c60c7824 */ /* 0x040fe400078e020b */
[----:B------:R-:W-:-:S02]  /*2cf0*/  IMAD.IADD R148, R198, 0x1, R9 ;  /* 0x00000001c6947824 */ /* 0x000fc400078e0209 */
[----:B------:R-:W-:Y:S01]  /*2d00*/  IMAD R164, R6, 0x10, R199 ;  /* 0x0000001006a47824 */ /* 0x000fe200078e02c7 */
[----:B------:R-:W1:Y:S01]  /*2d10*/  LDSM.16.MT88.4 R8, [R8] ;  /* 0x000000000808783b */ /* 0x000e620000004200 */
[----:B------:R-:W-:-:S03]  /*2d20*/  CS2R R56, SRZ ;  /* 0x0000000000387805 */ /* 0x000fc6000001ff00 */
[----:B------:R-:W1:Y:S01]  /*2d30*/  LDSM.16.MT88.4 R12, [R12] ;  /* 0x000000000c0c783b */ /* 0x000e620000004200 */
[----:B------:R-:W-:-:S03]  /*2d40*/  CS2R R46, SRZ ;  /* 0x00000000002e7805 */ /* 0x000fc6000001ff00 */
[----:B------:R-:W1:Y:S01]  /*2d50*/  LDSM.16.M88.4 R164, [R164] ;  /* 0x00000000a4a4783b */ /* 0x000e620000000200 */
[----:B------:R-:W-:-:S03]  /*2d60*/  CS2R R44, SRZ ;  /* 0x00000000002c7805 */ /* 0x000fc6000001ff00 */
[----:B------:R-:W1:Y:S01]  /*2d70*/  LDSM.16.MT88.4 R20, [R20] ;  /* 0x000000001414783b */ /* 0x000e620000004200 */
[----:B------:R-:W-:-:S03]  /*2d80*/  CS2R R126, SRZ ;  /* 0x00000000007e7805 */ /* 0x000fc6000001ff00 */
[----:B------:R-:W1:Y:S01]  /*2d90*/  LDSM.16.MT88.4 R148, [R148] ;  /* 0x000000009494783b */ /* 0x000e620000004200 */
        /* <DEDUP_REMOVED lines=29> */
[----:B------:R-:W-:Y:S01]  /*2f70*/  CS2R R30, SRZ ;  /* 0x00000000001e7805 */ /* 0x000fe2000001ff00 */
[----:B------:R-:W-:Y:S01]  /*2f80*/  IMAD.MOV.U32 R29, RZ, RZ, RZ ;  /* 0x000000ffff1d7224 */ /* 0x000fe200078e00ff */
[----:B------:R-:W-:Y:S01]  /*2f90*/  CS2R R142, SRZ ;  /* 0x00000000008e7805 */ /* 0x000fe2000001ff00 */
[----:B------:R-:W-:Y:S01]  /*2fa0*/  IMAD.MOV.U32 R28, RZ, RZ, RZ ;  /* 0x000000ffff1c7224 */ /* 0x000fe200078e00ff */
        /* <DEDUP_REMOVED lines=13> */
[----:B------:R-:W-:Y:S01]  /*3080*/  CS2R R18, SRZ ;  /* 0x0000000000127805 */ /* 0x000fe2000001ff00 */
[----:B------:R-:W-:Y:S01]  /*3090*/  IMAD.MOV.U32 R17, RZ, RZ, RZ ;  /* 0x000000ffff117224 */ /* 0x000fe200078e00ff */
[----:B------:R-:W-:Y:S01]  /*30a0*/  LEA.HI.SX32 R223, R223, 0xfffffffc, 0x1b ;  /* 0xfffffffcdfdf7811 */ /* 0x000fe200078fdaff */
[----:B------:R-:W-:Y:S01]  /*30b0*/  IMAD.MOV.U32 R16, RZ, RZ, RZ ;  /* 0x000000ffff107224 */ /* 0x000fe200078e00ff */
[----:B-1234-:R-:W-:Y:S06]  /*30c0*/  @!P4 BRA `(.L_x_5) ;  /* 0x0000000c00b0c947 */ /* 0x01efec0003800000 */
[----:B------:R-:W-:Y:S01]  /*30d0*/  LOP3.LUT R5, R2, 0x1f, RZ, 0xc0, !PT ;  /* 0x0000001f02057812 */ /* 0x000fe200078ec0ff */
[----:B------:R-:W-:Y:S01]  /*30e0*/  IMAD.MOV.U32 R222, RZ, RZ, RZ ;  /* 0x000000ffffde7224 */ /* 0x000fe200078e00ff */
[C---:B------:R-:W-:Y:S01]  /*30f0*/  LEA R168, P0, R170.reuse, R168, 0x1 ;  /* 0x000000a8aaa87211 */ /* 0x040fe200078008ff */
[----:B------:R-:W-:Y:S01]  /*3100*/  UMOV UR12, 0x200 ;  /* 0x00000200000c7882 */ /* 0x000fe20000000000 */
[----:B------:R-:W-:Y:S01]  /*3110*/  SHF.R.U32.HI R5, RZ, 0x4, R5 ;  /* 0x00000004ff057819 */ /* 0x000fe20000011605 */
[----:B------:R-:W-:Y:S01]  /*3120*/  UMOV UR11, 0x8000 ;  /* 0x00008000000b7882 */ /* 0x000fe20000000000 */
[----:B------:R-:W-:Y:S01]  /*3130*/  LEA.HI.X R169, R170, R169, R171, 0x1, P0 ;  /* 0x000000a9aaa97211 */ /* 0x000fe200000f0cab */
[----:B------:R-:W-:Y:S01]  /*3140*/  UMOV UR10, 0x4 ;  /* 0x00000004000a7882 */ /* 0x000fe20000000000 */
[----:B------:R-:W-:Y:S01]  /*3150*/  LOP3.LUT R7, R4, R5, R7, 0xf6, !PT ;  /* 0x0000000504077212 */ /* 0x000fe200078ef607 */
[C---:B------:R-:W-:Y:S01]  /*3160*/  VIADD R119, R5.reuse, 0x2 ;  /* 0x0000000205777836 */ /* 0x040fe20000000000 */
[--C-:B------:R-:W-:Y:S01]  /*3170*/  LOP3.LUT R5, R5, 0x3, R2.reuse, 0x78, !PT ;  /* 0x0000000305057812 */ /* 0x100fe200078e7802 */
[----:B------:R-:W-:Y:S01]  /*3180*/  ULDC.64 UR6, c[0x0][0x270] ;  /* 0x00009c0000067ab9 */ /* 0x000fe20000000a00 */
[----:B------:R-:W-:Y:S01]  /*3190*/  IADD3 R219, P0, R168, 0xc0, RZ ;  /* 0x000000c0a8db7810 */ /* 0x000fe20007f1e0ff */
[----:B------:R-:W-:Y:S01]  /*31a0*/  IMAD R210, R210, 0x28, R7 ;  /* 0x00000028d2d27824 */ /* 0x000fe200078e0207 */
[--C-:B------:R-:W-:Y:S01]  /*31b0*/  LOP3.LUT R119, R119, 0x3, R2.reuse, 0x78, !PT ;  /* 0x0000000377777812 */ /* 0x100fe200078e7802 */
[----:B------:R-:W-:Y:S01]  /*31c0*/  ULDC.64 UR4, c[0x0][0x278] ;  /* 0x00009e0000047ab9 */ /* 0x000fe20000000a00 */
[C-C-:B------:R-:W-:Y:S01]  /*31d0*/  LOP3.LUT R171, R5.reuse, 0x4, R2.reuse, 0xf4, !PT ;  /* 0x0000000405ab7812 */ /* 0x140fe200078ef402 */
[----:B------:R-:W-:Y:S01]  /*31e0*/  IMAD.X R218, RZ, RZ, R169, P0 ;  /* 0x000000ffffda7224 */ /* 0x000fe200000e06a9 */
[----:B------:R-:W-:-:S02]  /*31f0*/  LOP3.LUT R7, R5, 0x4, R2, 0xf8, !PT ;  /* 0x0000000405077812 */ /* 0x000fc400078ef802 */
[C-C-:B------:R-:W-:Y:S02]  /*3200*/  LOP3.LUT R5, R119.reuse, 0x4, R2.reuse, 0xf4, !PT ;  /* 0x0000000477057812 */ /* 0x140fe400078ef402 */
[----:B------:R-:W-:Y:S02]  /*3210*/  LOP3.LUT R119, R119, 0x4, R2, 0xf8, !PT ;  /* 0x0000000477777812 */ /* 0x000fe400078ef802 */
[C---:B------:R-:W-:Y:S02]  /*3220*/  LOP3.LUT R6, R0.reuse, R171, RZ, 0xfc, !PT ;  /* 0x000000ab00067212 */ /* 0x040fe400078efcff */
[C---:B------:R-:W-:Y:S01]  /*3230*/  LOP3.LUT R2, R0.reuse, R7, RZ, 0xfc, !PT ;  /* 0x0000000700027212 */ /* 0x040fe200078efcff */
[----:B------:R-:W-:Y:S01]  /*3240*/  IMAD.MOV.U32 R7, RZ, RZ, R167 ;  /* 0x000000ffff077224 */ /* 0x000fe200078e00a7 */
[----:B------:R-:W-:Y:S01]  /*3250*/  LOP3.LUT R4, R0, R5, RZ, 0xfc, !PT ;  /* 0x0000000500047212 */ /* 0x000fe200078efcff */
[--C-:B------:R-:W-:Y:S01]  /*3260*/  IMAD R196, R6, 0x10, R3.reuse ;  /* 0x0000001006c47824 */ /* 0x100fe200078e0203 */
[----:B------:R-:W-:Y:S01]  /*3270*/  LOP3.LUT R0, R0, R119, RZ, 0xfc, !PT ;  /* 0x0000007700007212 */ /* 0x000fe200078efcff */
[--C-:B------:R-:W-:Y:S01]  /*3280*/  IMAD R2, R2, 0x10, R3.reuse ;  /* 0x0000001002027824 */ /* 0x100fe200078e0203 */
[----:B------:R-:W-:Y:S01]  /*3290*/  ISETP.NE.AND P1, PT, R223, RZ, PT ;  /* 0x000000ffdf00720c */ /* 0x000fe20003f25270 */
[----:B------:R-:W-:-:S02]  /*32a0*/  IMAD R197, R4, 0x10, R3 ;  /* 0x0000001004c57824 */ /* 0x000fc400078e0203 */
[----:B------:R-:W-:Y:S01]  /*32b0*/  IMAD R3, R0, 0x10, R3 ;  /* 0x0000001000037824 */ /* 0x000fe200078e0203 */
[----:B------:R-:W-:Y:S01]  /*32c0*/  SEL R221, R221, RZ, P1 ;  /* 0x000000ffdddd7207 */ /* 0x000fe20000800000 */
[----:B------:R-:W-:Y:S01]  /*32d0*/  IMAD.SHL.U32 R0, R210, 0x10, RZ ;  /* 0x00000010d2007824 */ /* 0x000fe200078e00ff */
[----:B------:R-:W-:Y:S01]  /*32e0*/  SEL R220, R220, RZ, P1 ;  /* 0x000000ffdcdc7207 */ /* 0x000fe20000800000 */
[----:B------:R-:W-:Y:S02]  /*32f0*/  IMAD.MOV.U32 R4, RZ, RZ, R164 ;  /* 0x000000ffff047224 */ /* 0x000fe400078e00a4 */
[----:B------:R-:W-:Y:S01]  /*3300*/  IMAD.MOV.U32 R5, RZ, RZ, R165 ;  /* 0x000000ffff057224 */ /* 0x000fe200078e00a5 */
[----:B------:R-:W-:Y:S01]  /*3310*/  LOP3.LUT R0, R0, 0x20, RZ, 0x3c, !PT ;  /* 0x0000002000007812 */ /* 0x000fe200078e3cff */
[----:B------:R-:W-:Y:S02]  /*3320*/  IMAD.MOV.U32 R6, RZ, RZ, R166 ;  /* 0x000000ffff067224 */ /* 0x000fe400078e00a6 */
[----:B------:R-:W-:-:S07]  /*3330*/  IMAD.MOV.U32 R119, RZ, RZ, RZ ;  /* 0x000000ffff777224 */ /* 0x000fce00078e00ff */
.L_x_6:
[C---:B-1----:R-:W-:Y:S01]  /*3340*/  HMMA.16816.F32 R16, R4.reuse, R8, R16 ;  /* 0x000000080410723c */ /* 0x042fe20000001810 */
[----:B------:R-:W-:Y:S02]  /*3350*/  UIADD3 UR10, UR10, 0x1, URZ ;  /* 0x000000010a0a7890 */ /* 0x000fe4000fffe03f */
[----:B------:R-:W-:Y:S02]  /*3360*/  UIADD3 UR8, UR11, 0x2000, URZ ;  /* 0x000020000b087890 */ /* 0x000fe4000fffe03f */
[C---:B--2---:R-:W-:Y:S01]  /*3370*/  LOP3.LUT P5, R232, R221.reuse, 0x1, RZ, 0xc0, !PT ;  /* 0x00000001dde87812 */ /* 0x044fe200078ac0ff */
[C---:B------:R-:W-:Y:S01]  /*3380*/  HMMA.16816.F32 R24, R4.reuse, R10, R24 ;  /* 0x0000000a0418723c */ /* 0x040fe20000001818 */
[----:B------:R-:W-:Y:S02]  /*3390*/  UISETP.NE.AND UP0, UPT, UR10, 0x5, UPT ;  /* 0x000000050a00788c */ /* 0x000fe4000bf05270 */
[----:B------:R-:W-:Y:S01]  /*33a0*/  ISETP.NE.U32.AND P6, PT, R232, RZ, PT ;  /* 0x000000ffe800720c */ /* 0x000fe20003fc5070 */
[----:B------:R-:W-:Y:S01]  /*33b0*/  UIADD3 UR9, UR12, 0x80, URZ ;  /* 0x000000800c097890 */ /* 0x000fe2000fffe03f */
[----:B------:R-:W-:Y:S01]  /*33c0*/  LOP3.LUT P4, R231, R221, 0x2, RZ, 0xc0, !PT ;  /* 0x00000002dde77812 */ /* 0x000fe2000788c0ff */
[C---:B------:R-:W-:Y:S03]  /*33d0*/  HMMA.16816.F32 R28, R4.reuse, R12, R28 ;  /* 0x0000000c041c723c */ /* 0x040fe6000000181c */
[----:B------:R-:W-:Y:S02]  /*33e0*/  ISETP.NE.AND P0, PT, R231, RZ, PT ;  /* 0x000000ffe700720c */ /* 0x000fe40003f05270 */
[C---:B------:R-:W-:Y:S01]  /*33f0*/  LOP3.LUT P3, R229, R221.reuse, 0x4, RZ, 0xc0, !PT ;  /* 0x00000004dde57812 */ /* 0x040fe2000786c0ff */
[C---:B------:R-:W-:Y:S01]  /*3400*/  HMMA.16816.F32 R32, R4.reuse, R14, R32 ;  /* 0x0000000e0420723c */ /* 0x040fe20000001820 */
[----:B------:R-:W2:Y:S01]  /*3410*/  @P5 LDG.E R233, desc[UR38][R216.64] ;  /* 0x00000026d8e95981 */ /* 0x000ea2000c1e1900 */
[----:B------:R-:W1:Y:S01]  /*3420*/  @P5 LDC.64 R202, c[0x0][0x248] ;  /* 0x00009200ffca5b82 */ /* 0x000e620000000a00 */
[----:B------:R-:W-:Y:S02]  /*3430*/  @!UP0 UIADD3 UR8, UR11, -0x8000, URZ ;  /* 0xffff80000b088890 */ /* 0x000fe4000fffe03f */
[----:B------:R-:W-:Y:S01]  /*3440*/  LOP3.LUT P2, R227, R221, 0x8, RZ, 0xc0, !PT ;  /* 0x00000008dde37812 */ /* 0x000fe2000784c0ff */
[C---:B------:R-:W-:Y:S01]  /*3450*/  HMMA.16816.F32 R36, R4.reuse, R20, R36 ;  /* 0x000000140424723c */ /* 0x040fe20000001824 */
[----:B------:R-:W3:Y:S03]  /*3460*/  @P4 LDG.E R230, desc[UR38][R216.64+0x20] ;  /* 0x00002026d8e64981 */ /* 0x000ee6000c1e1900 */
[----:B------:R-:W4:Y:S01]  /*3470*/  @P4 LDC.64 R204, c[0x0][0x248] ;  /* 0x00009200ffcc4b82 */ /* 0x000f220000000a00 */
[----:B------:R-:W-:Y:S01]  /*3480*/  @!UP0 UIADD3 UR9, UR12, -0x200, URZ ;  /* 0xfffffe000c098890 */ /* 0x000fe2000fffe03f */
[--C-:B------:R-:W-:Y:S01]  /*3490*/  IMAD.IADD R168, R2, 0x1, R198.reuse ;  /* 0x0000000102a87824 */ /* 0x100fe200078e02c6 */
[C---:B------:R-:W-:Y:S01]  /*34a0*/  HMMA.16816.F32 R40, R4.reuse, R22, R40 ;  /* 0x000000160428723c */ /* 0x040fe20000001828 */
[----:B------:R-:W5:Y:S01]  /*34b0*/  @P3 LDG.E R228, desc[UR38][R216.64+0x40] ;  /* 0x00004026d8e43981 */ /* 0x000f62000c1e1900 */
[----:B------:R-:W-:Y:S03]  /*34c0*/  @!UP0 UMOV UR10, URZ ;  /* 0x0000003f000a8c82 */ /* 0x000fe60008000000 */
[----:B------:R-:W-:Y:S01]  /*34d0*/  LDSM.16.MT88.4 R168, [R168+0x1000] ;  /* 0x00100000a8a8783b */ /* 0x000fe20000004200 */
[C---:B------:R-:W-:Y:S05]  /*34e0*/  HMMA.16816.F32 R44, R4.reuse, R148, R44 ;  /* 0x00000094042c723c */ /* 0x040fea000000182c */
[----:B------:R-:W-:Y:S01]  /*34f0*/  IMAD.IADD R200, R0, 0x1, R199 ;  /* 0x0000000100c87824 */ /* 0x000fe200078e02c7 */
[-C--:B------:R-:W-:Y:S01]  /*3500*/  HMMA.16816.F32 R48, R4, R150.reuse, R48 ;  /* 0x000000960430723c */ /* 0x080fe20000001830 */
[----:B------:R-:W5:Y:S04]  /*3510*/  @P2 LDG.E R226, desc[UR38][R216.64+0x60] ;  /* 0x00006026d8e22981 */ /* 0x000f68000c1e1900 */
[----:B------:R-:W1:Y:S01]  /*3520*/  LDSM.16.M88.4 R164, [R200] ;  /* 0x00000000c8a4783b */ /* 0x000e620000000200 */
[C---:B------:R-:W-:Y:S05]  /*3530*/  HMMA.16816.F32 R52, R152.reuse, R150, R52 ;  /* 0x000000969834723c */ /* 0x040fea0000001834 */
[--C-:B------:R-:W-:Y:S01]  /*3540*/  IMAD.IADD R172, R3, 0x1, R198.reuse ;  /* 0x0000000103ac7824 */ /* 0x100fe200078e02c6 */
[C---:B------:R-:W-:Y:S01]  /*3550*/  HMMA.16816.F32 R56, R152.reuse, R148, R56 ;  /* 0x000000949838723c */ /* 0x040fe20000001838 */
[----:B------:R-:W-:Y:S04]  /*3560*/  LDSM.16.M88.4 R184, [R200+0x1400] ;  /* 0x00140000c8b8783b */ /* 0x000fe80000000200 */
[--C-:B------:R-:W-:Y:S01]  /*3570*/  IMAD.IADD R176, R196, 0x1, R198.reuse ;  /* 0x00000001c4b07824 */ /* 0x100fe200078e02c6 */
[C---:B------:R-:W-:Y:S03]  /*3580*/  HMMA.16816.F32 R60, R152.reuse, R22, R60 ;  /* 0x00000016983c723c */ /* 0x040fe6000000183c */
[----:B------:R-:W1:Y:S02]  /*3590*/  LDSM.16.MT88.4 R172, [R172+0x1000] ;  /* 0x00100000acac783b */ /* 0x000e640000004200 */
[----:B------:R-:W-:Y:S01]  /*35a0*/  IMAD.IADD R180, R197, 0x1, R198 ;  /* 0x00000001c5b47824 */ /* 0x000fe200078e02c6 */
[C---:B------:R-:W-:Y:S05]  /*35b0*/  HMMA.16816.F32 R64, R152.reuse, R20, R64 ;  /* 0x000000149840723c */ /* 0x040fea0000001840 */
[----:B------:R-:W1:Y:S01]  /*35c0*/  LDSM.16.MT88.4 R176, [R176+0x1000] ;  /* 0x00100000b0b0783b */ /* 0x000e620000004200 */
[C---:B------:R-:W-:Y:S05]  /*35d0*/  HMMA.16816.F32 R68, R152.reuse, R14, R68 ;  /* 0x0000000e9844723c */ /* 0x040fea0000001844 */
[----:B------:R-:W-:Y:S01]  /*35e0*/  VIADD R222, R222, 0x1 ;  /* 0x00000001dede7836 */ /* 0x000fe20000000000 */
[C---:B------:R-:W-:Y:S01]  /*35f0*/  HMMA.16816.F32 R72, R152.reuse, R12, R72 ;  /* 0x0000000c9848723c */ /* 0x040fe20000001848 */
[----:B------:R-:W1:Y:S05]  /*3600*/  LDSM.16.MT88.4 R180, [R180+0x1000] ;  /* 0x00100000b4b4783b */ /* 0x000e6a0000004200 */
[C---:B------:R-:W-:Y:S03]  /*3610*/  HMMA.16816.F32 R76, R152.reuse, R10, R76 ;  /* 0x0000000a984c723c */ /* 0x040fe6000000184c */
[----:B------:R-:W4:Y:S03]  /*3620*/  LDSM.16.M88.4 R188, [R200+0x2800] ;  /* 0x00280000c8bc783b */ /* 0x000f260000000200 */
[-C--:B------:R-:W-:Y:S05]  /*3630*/  HMMA.16816.F32 R80, R152, R8.reuse, R80 ;  /* 0x000000089850723c */ /* 0x080fea0000001850 */
[----:B------:R-:W4:Y:S01]  /*3640*/  LDSM.16.M88.4 R192, [R200+0x3c00] ;  /* 0x003c0000c8c0783b */ /* 0x000f220000000200 */
[C---:B------:R-:W-:Y:S06]  /*3650*/  HMMA.16816.F32 R84, R156.reuse, R8, R84 ;  /* 0x000000089c54723c */ /* 0x040fec0000001854 */
[C---:B------:R-:W-:Y:S06]  /*3660*/  HMMA.16816.F32 R88, R156.reuse, R10, R88 ;  /* 0x0000000a9c58723c */ /* 0x040fec0000001858 */
[C---:B------:R-:W-:Y:S06]  /*3670*/  HMMA.16816.F32 R92, R156.reuse, R12, R92 ;  /* 0x0000000c9c5c723c */ /* 0x040fec000000185c */
[C---:B------:R-:W-:Y:S06]  /*3680*/  HMMA.16816.F32 R96, R156.reuse, R14, R96 ;  /* 0x0000000e9c60723c */ /* 0x040fec0000001860 */
[C---:B------:R-:W-:Y:S06]  /*3690*/  HMMA.16816.F32 R100, R156.reuse, R20, R100 ;  /* 0x000000149c64723c */ /* 0x040fec0000001864 */
[C---:B------:R-:W-:Y:S06]  /*36a0*/  HMMA.16816.F32 R104, R156.reuse, R22, R104 ;  /* 0x000000169c68723c */ /* 0x040fec0000001868 */
[C---:B------:R-:W-:Y:S06]  /*36b0*/  HMMA.16816.F32 R108, R156.reuse, R148, R108 ;  /* 0x000000949c6c723c */ /* 0x040fec000000186c */
[-C--:B------:R-:W-:Y:S06]  /*36c0*/  HMMA.16816.F32 R112, R156, R150.reuse, R112 ;  /* 0x000000969c70723c */ /* 0x080fec0000001870 */
[C---:B------:R-:W-:Y:S06]  /*36d0*/  HMMA.16816.F32 R116, R160.reuse, R150, R116 ;  /* 0x00000096a074723c */ /* 0x040fec0000001874 */
[C---:B------:R-:W-:Y:S06]  /*36e0*/  HMMA.16816.F32 R120, R160.reuse, R148, R120 ;  /* 0x00000094a078723c */ /* 0x040fec0000001878 */
[C---:B------:R-:W-:Y:S06]  /*36f0*/  HMMA.16816.F32 R124, R160.reuse, R22, R124 ;  /* 0x00000016a07c723c */ /* 0x040fec000000187c */
[C---:B------:R-:W-:Y:S06]  /*3700*/  HMMA.16816.F32 R128, R160.reuse, R20, R128 ;  /* 0x00000014a080723c */ /* 0x040fec0000001880 */
[C---:B------:R-:W-:Y:S06]  /*3710*/  HMMA.16816.F32 R132, R160.reuse, R14, R132 ;  /* 0x0000000ea084723c */ /* 0x040fec0000001884 */
[C---:B------:R-:W-:Y:S06]  /*3720*/  HMMA.16816.F32 R136, R160.reuse, R12, R136 ;  /* 0x0000000ca088723c */ /* 0x040fec0000001888 */
[C---:B------:R-:W-:Y:S06]  /*3730*/  HMMA.16816.F32 R140, R160.reuse, R10, R140 ;  /* 0x0000000aa08c723c */ /* 0x040fec000000188c */
[----:B------:R-:W-:-:S06]  /*3740*/  HMMA.16816.F32 R144, R160, R8, R144 ;  /* 0x00000008a090723c */ /* 0x000fcc0000001890 */
[C---:B-1----:R-:W-:Y:S06]  /*3750*/  HMMA.16816.F32 R16, R164.reuse, R168, R16 ;  /* 0x000000a8a410723c */ /* 0x042fec0000001810 */
        /* <DEDUP_REMOVED lines=15> */
[C---:B----4-:R-:W-:Y:S06]  /*3850*/  HMMA.16816.F32 R84, R188.reuse, R168, R84 ;  /* 0x000000a8bc54723c */ /* 0x050fec0000001854 */
        /* <DEDUP_REMOVED lines=8> */
[C---:B------:R-:W-:Y:S05]  /*38e0*/  HMMA.16816.F32 R120, R192.reuse, R180, R120 ;  /* 0x000000b4c078723c */ /* 0x040fea0000001878 */
[----:B--2---:R-:W-:Y:S01]  /*38f0*/  @P5 SHF.R.S32.HI R207, RZ, 0x1f, R233 ;  /* 0x0000001fffcf5819 */ /* 0x004fe200000114e9 */
[-C--:B------:R-:W-:Y:S01]  /*3900*/  @P5 IMAD.WIDE.U32 R234, R233, R202.reuse, RZ ;  /* 0x000000cae9ea5225 */ /* 0x080fe200078e00ff */
[----:B---3--:R-:W-:Y:S01]  /*3910*/  @P4 SHF.R.S32.HI R237, RZ, 0x1f, R230 ;  /* 0x0000001fffed4819 */ /* 0x008fe200000114e6 */
[C---:B------:R-:W-:Y:S03]  /*3920*/  HMMA.16816.F32 R124, R192.reuse, R178, R124 ;  /* 0x000000b2c07c723c */ /* 0x040fe6000000187c */
[----:B------:R-:W-:Y:S02]  /*3930*/  @P5 IMAD R236, R207, R202, RZ ;  /* 0x000000cacfec5224 */ /* 0x000fe400078e02ff */
[----:B------:R-:W1:Y:S01]  /*3940*/  @P3 LDC.64 R206, c[0x0][0x248] ;  /* 0x00009200ffce3b82 */ /* 0x000e620000000a00 */
[----:B------:R-:W-:Y:S01]  /*3950*/  @P4 IMAD R237, R237, R204, RZ ;  /* 0x000000cceded4224 */ /* 0x000fe200078e02ff */
[C---:B------:R-:W-:Y:S04]  /*3960*/  HMMA.16816.F32 R128, R192.reuse, R176, R128 ;  /* 0x000000b0c080723c */ /* 0x040fe80000001880 */
[----:B------:R-:W-:Y:S01]  /*3970*/  @P5 IMAD R203, R233, R203, R236 ;  /* 0x000000cbe9cb5224 */ /* 0x000fe200078e02ec */
[----:B------:R-:W-:Y:S01]  /*3980*/  CS2R R232, SRZ ;  /* 0x0000000000e87805 */ /* 0x000fe2000001ff00 */
[----:B------:R-:W-:Y:S01]  /*3990*/  @P4 IMAD R237, R230, R205, R237 ;  /* 0x000000cde6ed4224 */ /* 0x000fe200078e02ed */
[CC--:B------:R-:W-:Y:S01]  /*39a0*/  @P5 LEA R232, P1, R234.reuse, R219.reuse, 0x1 ;  /* 0x000000dbeae85211 */ /* 0x0c0fe200078208ff */
[----:B------:R-:W-:Y:S01]  /*39b0*/  @P5 IMAD.IADD R203, R235, 0x1, R203 ;  /* 0x00000001ebcb5824 */ /* 0x000fe200078e02cb */
[C---:B------:R-:W-:Y:S04]  /*39c0*/  HMMA.16816.F32 R132, R192.reuse, R174, R132 ;  /* 0x000000aec084723c */ /* 0x040fe80000001884 */
[----:B------:R-:W-:Y:S01]  /*39d0*/  @P5 LEA.HI.X R233, R234, R218, R203, 0x1, P1 ;  /* 0x000000daeae95211 */ /* 0x000fe200008f0ccb */
[----:B------:R-:W-:Y:S01]  /*39e0*/  @P4 IMAD.WIDE.U32 R234, R230, R204, RZ ;  /* 0x000000cce6ea4225 */ /* 0x000fe200078e00ff */
[----:B------:R-:W-:Y:S01]  /*39f0*/  ISETP.NE.AND P5, PT, R229, RZ, PT ;  /* 0x000000ffe500720c */ /* 0x000fe20003fa5270 */
[----:B------:R-:W2:Y:S01]  /*3a00*/  @P2 LDC.64 R202, c[0x0][0x248] ;  /* 0x00009200ffca2b82 */ /* 0x000ea20000000a00 */
[----:B-----5:R-:W-:Y:S01]  /*3a10*/  @P3 SHF.R.S32.HI R229, RZ, 0x1f, R228 ;  /* 0x0000001fffe53819 */ /* 0x020fe200000114e4 */
[C---:B------:R-:W-:Y:S02]  /*3a20*/  HMMA.16816.F32 R136, R192.reuse, R172, R136 ;  /* 0x000000acc088723c */ /* 0x040fe40000001888 */
[----:B------:R-:W-:Y:S01]  /*3a30*/  CS2R R204, SRZ ;  /* 0x0000000000cc7805 */ /* 0x000fe2000001ff00 */
[----:B------:R-:W-:Y:S01]  /*3a40*/  @P4 IMAD.IADD R237, R235, 0x1, R237 ;  /* 0x00000001ebed4824 */ /* 0x000fe200078e02ed */
[C---:B------:R-:W-:Y:S01]  /*3a50*/  @P4 LEA R204, P1, R234.reuse, R219, 0x1 ;  /* 0x000000dbeacc4211 */ /* 0x040fe200078208ff */
[----:B-1----:R-:W-:Y:S01]  /*3a60*/  @P3 IMAD R229, R229, R206, RZ ;  /* 0x000000cee5e53224 */ /* 0x002fe200078e02ff */
[C---:B------:R-:W-:Y:S05]  /*3a70*/  HMMA.16816.F32 R140, R192.reuse, R170, R140 ;  /* 0x000000aac08c723c */ /* 0x040fea000000188c */
[----:B------:R-:W-:Y:S01]  /*3a80*/  @P4 LEA.HI.X R205, R234, R218, R237, 0x1, P1 ;  /* 0x000000daeacd4211 */ /* 0x000fe200008f0ced */
[C---:B------:R-:W-:Y:S01]  /*3a90*/  @P3 IMAD.WIDE.U32 R230, R228.reuse, R206, RZ ;  /* 0x000000cee4e63225 */ /* 0x040fe200078e00ff */
[----:B------:R-:W-:Y:S01]  /*3aa0*/  ISETP.NE.AND P4, PT, R227, RZ, PT ;  /* 0x000000ffe300720c */ /* 0x000fe20003f85270 */
[----:B------:R-:W-:Y:S03]  /*3ab0*/  HMMA.16816.F32 R144, R192, R168, R144 ;  /* 0x000000a8c090723c */ /* 0x000fe60000001890 */
[----:B------:R-:W-:Y:S01]  /*3ac0*/  @P3 IMAD R229, R228, R207, R229 ;  /* 0x000000cfe4e53224 */ /* 0x000fe200078e02e5 */
[----:B------:R-:W-:Y:S01]  /*3ad0*/  CS2R R206, SRZ ;  /* 0x0000000000ce7805 */ /* 0x000fe2000001ff00 */
[----:B------:R-:W-:Y:S01]  /*3ae0*/  VIADD R227, R215, UR12 ;  /* 0x0000000cd7e37c36 */ /* 0x000fe20008000000 */
[----:B------:R-:W-:Y:S01]  /*3af0*/  @P3 LEA R206, P1, R230, R219, 0x1 ;  /* 0x000000dbe6ce3211 */ /* 0x000fe200078208ff */
[----:B------:R-:W-:Y:S01]  /*3b00*/  @P3 IMAD.IADD R229, R231, 0x1, R229 ;  /* 0x00000001e7e53824 */ /* 0x000fe200078e02e5 */
[----:B------:R-:W-:Y:S02]  /*3b10*/  @P2 SHF.R.S32.HI R237, RZ, 0x1f, R226 ;  /* 0x0000001fffed2819 */ /* 0x000fe400000114e2 */
[----:B------:R-:W-:Y:S01]  /*3b20*/  @!PT LDS RZ, [RZ] ;  /* 0x00000000fffff984 */ /* 0x000fe20000000800 */
[----:B------:R-:W-:Y:S01]  /*3b30*/  @!PT LDS RZ, [RZ] ;  /* 0x00000000fffff984 */ /* 0x000fe20000000800 */
[----:B------:R-:W-:Y:S01]  /*3b40*/  @!PT LDS RZ, [RZ] ;  /* 0x00000000fffff984 */ /* 0x000fe20000000800 */
[----:B------:R1:W-:Y:S01]  /*3b50*/  @P6 LDGSTS.E.BYPASS.LTC128B.128 [R227], desc[UR38][R232.64] ;  /* 0x00000000e8e36fae */ /* 0x0003e2000b901d66 */
[----:B------:R-:W-:Y:S02]  /*3b60*/  LOP3.LUT P6, RZ, R220, 0x1, RZ, 0xc0, !PT ;  /* 0x00000001dcff7812 */ /* 0x000fe400078cc0ff */
[----:B------:R-:W-:Y:S01]  /*3b70*/  @P3 LEA.HI.X R207, R230, R218, R229, 0x1, P1 ;  /* 0x000000dae6cf3211 */ /* 0x000fe200008f0ce5 */
[----:B------:R-:W-:Y:S01]  /*3b80*/  VIADD R229, R214, UR12 ;  /* 0x0000000cd6e57c36 */ /* 0x000fe20008000000 */
[C---:B------:R-:W-:Y:S01]  /*3b90*/  LOP3.LUT R234, R220.reuse, 0x2, RZ, 0xc0, !PT ;  /* 0x00000002dcea7812 */ /* 0x040fe200078ec0ff */
[-C--:B--2---:R-:W-:Y:S01]  /*3ba0*/  @P2 IMAD R237, R237, R202.reuse, RZ ;  /* 0x000000caeded2224 */ /* 0x084fe200078e02ff */
[----:B------:R-:W-:Y:S01]  /*3bb0*/  LOP3.LUT R228, R220, 0x4, RZ, 0xc0, !PT ;  /* 0x00000004dce47812 */ /* 0x000fe200078ec0ff */
[----:B------:R-:W-:Y:S01]  /*3bc0*/  UMOV UR12, UR9 ;  /* 0x00000009000c7c82 */ /* 0x000fe20008000000 */
[----:B------:R2:W-:Y:S01]  /*3bd0*/  @P0 LDGSTS.E.BYPASS.LTC128B.128 [R229], desc[UR38][R204.64] ;  /* 0x00000000cce50fae */ /* 0x0005e2000b901d66 */
[----:B------:R-:W-:Y:S01]  /*3be0*/  SHF.R.U32.HI R234, RZ, 0x1, R234 ;  /* 0x00000001ffea7819 */ /* 0x000fe200000116ea */
[----:B------:R-:W-:Y:S01]  /*3bf0*/  @P2 IMAD R237, R226, R203, R237 ;  /* 0x000000cbe2ed2224 */ /* 0x000fe200078e02ed */
[----:B------:R-:W-:Y:S01]  /*3c00*/  IADD3 R230, P0, R224, UR6, RZ ;  /* 0x00000006e0e67c10 */ /* 0x000fe2000ff1e0ff */
[----:B------:R-:W-:Y:S01]  /*3c10*/  VIADD R203, R213, UR11 ;  /* 0x0000000bd5cb7c36 */ /* 0x000fe20008000000 */
[----:B------:R-:W-:Y:S01]  /*3c20*/  ISETP.NE.U32.AND P3, PT, R234, RZ, PT ;  /* 0x000000ffea00720c */ /* 0x000fe20003f65070 */
[----:B------:R-:W-:Y:S01]  /*3c30*/  @P2 IMAD.WIDE.U32 R234, R226, R202, RZ ;  /* 0x000000cae2ea2225 */ /* 0x000fe200078e00ff */
[----:B------:R-:W-:Y:S02]  /*3c40*/  IADD3.X R231, R225, UR7, RZ, P0, !PT ;  /* 0x00000007e1e77c10 */ /* 0x000fe400087fe4ff */
[----:B------:R-:W-:Y:S01]  /*3c50*/  @P6 LDGSTS.E.BYPASS.LTC128B.128 [R203], desc[UR38][R224.64] ;  /* 0x00000000e0cb6fae */ /* 0x000fe2000b901d66 */
[----:B------:R-:W-:Y:S02]  /*3c60*/  SHF.R.U32.HI R228, RZ, 0x2, R228 ;  /* 0x00000002ffe47819 */ /* 0x000fe400000116e4 */
[----:B------:R-:W-:Y:S02]  /*3c70*/  LOP3.LUT R202, R220, 0x8, RZ, 0xc0, !PT ;  /* 0x00000008dcca7812 */ /* 0x000fe400078ec0ff */
[----:B------:R-:W-:Y:S02]  /*3c80*/  ISETP.NE.U32.AND P1, PT, R228, RZ, PT ;  /* 0x000000ffe400720c */ /* 0x000fe40003f25070 */
[----:B------:R-:W-:Y:S02]  /*3c90*/  SHF.R.U32.HI R202, RZ, 0x3, R202 ;  /* 0x00000003ffca7819 */ /* 0x000fe400000116ca */
[----:B------:R3:W-:Y:S01]  /*3ca0*/  @P3 LDGSTS.E.BYPASS.LTC128B.128 [R203+0x80], desc[UR38][R224.64+0x80] ;  /* 0x00080080e0cb3fae */ /* 0x0007e2000b901d66 */
[----:B-1----:R-:W-:Y:S02]  /*3cb0*/  CS2R R232, SRZ ;  /* 0x0000000000e87805 */ /* 0x002fe4000001ff00 */
[----:B------:R-:W-:Y:S01]  /*3cc0*/  ISETP.NE.U32.AND P6, PT, R202, RZ, PT ;  /* 0x000000ffca00720c */ /* 0x000fe20003fc5070 */
[----:B------:R-:W-:Y:S01]  /*3cd0*/  VIADD R202, R223, 0xffffffff ;  /* 0xffffffffdfca7836 */ /* 0x000fe20000000000 */
[----:B------:R-:W-:Y:S03]  /*3ce0*/  @P2 LEA R232, P0, R234, R219, 0x1 ;  /* 0x000000dbeae82211 */ /* 0x000fe600078008ff */
[----:B------:R1:W-:Y:S01]  /*3cf0*/  @P5 LDGSTS.E.BYPASS.LTC128B.128 [R227+0x1400], desc[UR38][R206.64] ;  /* 0x01400000cee35fae */ /* 0x0003e2000b901d66 */
[----:B--2---:R-:W-:Y:S02]  /*3d00*/  @P2 IMAD.IADD R205, R235, 0x1, R237 ;  /* 0x00000001ebcd2824 */ /* 0x004fe400078e02ed */
[----:B------:R-:W-:Y:S01]  /*3d10*/  VIADD R235, R212, UR11 ;  /* 0x0000000bd4eb7c36 */ /* 0x000fe20008000000 */
[----:B------:R-:W-:Y:S02]  /*3d20*/  UMOV UR11, UR8 ;  /* 0x00000008000b7c82 */ /* 0x000fe40008000000 */
[----:B------:R-:W-:Y:S01]  /*3d30*/  @P2 LEA.HI.X R233, R234, R218, R205, 0x1, P0 ;  /* 0x000000daeae92211 */ /* 0x000fe200000f0ccd */
[----:B------:R-:W-:Y:S01]  /*3d40*/  VIADD R205, R199, 0x80 ;  /* 0x00000080c7cd7836 */ /* 0x000fe20000000000 */
[----:B------:R-:W-:Y:S02]  /*3d50*/  ISETP.NE.AND P0, PT, R222, 0x5, PT ;  /* 0x00000005de00780c */ /* 0x000fe40003f05270 */
[----:B------:R-:W-:Y:S01]  /*3d60*/  ISETP.NE.AND P2, PT, R202, RZ, PT ;  /* 0x000000ffca00720c */ /* 0x000fe20003f45270 */
[----:B------:R2:W-:Y:S03]  /*3d70*/  @P4 LDGSTS.E.BYPASS.LTC128B.128 [R229+0x1400], desc[UR38][R232.64] ;  /* 0x01400000e8e54fae */ /* 0x0005e6000b901d66 */
[----:B------:R-:W-:Y:S02]  /*3d80*/  SEL R221, R221, RZ, P2 ;  /* 0x000000ffdddd7207 */ /* 0x000fe40001000000 */
[----:B------:R-:W-:Y:S03]  /*3d90*/  SEL R220, R220, RZ, P2 ;  /* 0x000000ffdcdc7207 */ /* 0x000fe60001000000 */
[----:B------:R2:W-:Y:S01]  /*3da0*/  @P1 LDGSTS.E.BYPASS.LTC128B.128 [R235], desc[UR38][R230.64] ;  /* 0x00000000e6eb1fae */ /* 0x0005e2000b901d66 */
[----:B---3--:R-:W-:Y:S01]  /*3db0*/  VIADD R203, R198, 0x2000 ;  /* 0x00002000c6cb7836 */ /* 0x008fe20000000000 */
[----:B------:R-:W-:Y:S01]  /*3dc0*/  IADD3 R224, P1, R230, UR4, RZ ;  /* 0x00000004e6e07c10 */ /* 0x000fe2000ff3e0ff */
[----:B------:R-:W-:Y:S02]  /*3dd0*/  @!P0 VIADD R205, R199, 0xfffffe00 ;  /* 0xfffffe00c7cd8836 */ /* 0x000fe40000000000 */
[----:B------:R-:W-:Y:S01]  /*3de0*/  @!P0 VIADD R203, R198, 0xffff8000 ;  /* 0xffff8000c6cb8836 */ /* 0x000fe20000000000 */
[----:B------:R-:W-:Y:S01]  /*3df0*/  IADD3.X R225, R231, UR5, RZ, P1, !PT ;  /* 0x00000005e7e17c10 */ /* 0x000fe20008ffe4ff */
[----:B------:R-:W-:Y:S01]  /*3e00*/  @!P0 IMAD.MOV.U32 R222, RZ, RZ, RZ ;  /* 0x000000ffffde8224 */ /* 0x000fe200078e00ff */
[----:B------:R2:W-:Y:S01]  /*3e10*/  @P6 LDGSTS.E.BYPASS.LTC128B.128 [R235+0x80], desc[UR38][R230.64+0x80] ;  /* 0x00080080e6eb6fae */ /* 0x0005e2000b901d66 */
[----:B-1----:R-:W-:Y:S01]  /*3e20*/  IMAD R227, R210, 0x10, R205 ;  /* 0x00000010d2e37824 */ /* 0x002fe200078e02cd */
[----:B------:R-:W-:Y:S01]  /*3e30*/  ISETP.GT.AND P1, PT, R223, -0x3, PT ;  /* 0xfffffffddf00780c */ /* 0x000fe20003f24270 */
[--C-:B------:R-:W-:Y:S01]  /*3e40*/  IMAD.IADD R207, R3, 0x1, R203.reuse ;  /* 0x0000000103cf7824 */ /* 0x100fe200078e02cb */
[----:B------:R-:W-:Y:S01]  /*3e50*/  IADD3 R219, P0, R219, 0x40, RZ ;  /* 0x00000040dbdb7810 */ /* 0x000fe20007f1e0ff */
[--C-:B------:R-:W-:Y:S02]  /*3e60*/  IMAD.IADD R206, R196, 0x1, R203.reuse ;  /* 0x00000001c4ce7824 */ /* 0x100fe400078e02cb */
[----:B------:R-:W-:Y:S01]  /*3e70*/  IMAD.IADD R204, R197, 0x1, R203 ;  /* 0x00000001c5cc7824 */ /* 0x000fe200078e02cb */
[----:B------:R-:W0:Y:S01]  /*3e80*/  LDGDEPBAR ;  /* 0x00000000000079af */ /* 0x000e220000000000 */
[----:B------:R-:W-:Y:S02]  /*3e90*/  IMAD.MOV.U32 R199, RZ, RZ, R205 ;  /* 0x000000ffffc77224 */ /* 0x000fe400078e00cd */
[--C-:B------:R-:W-:Y:S02]  /*3ea0*/  IMAD.MOV.U32 R198, RZ, RZ, R203.reuse ;  /* 0x000000ffffc67224 */ /* 0x100fe400078e00cb */
[----:B------:R-:W-:Y:S02]  /*3eb0*/  IMAD.MOV.U32 R223, RZ, RZ, R202 ;  /* 0x000000ffffdf7224 */ /* 0x000fe400078e00ca */
[----:B------:R-:W-:Y:S01]  /*3ec0*/  IMAD.X R218, RZ, RZ, R218, P0 ;  /* 0x000000ffffda7224 */ /* 0x000fe200000e06da */
[----:B------:R-:W-:Y:S04]  /*3ed0*/  DEPBAR.LE SB0, 0x3 ;  /* 0x000080c00000791a */ /* 0x000fe80000000000 */
[----:B------:R-:W-:Y:S06]  /*3ee0*/  BAR.SYNC.DEFER_BLOCKING 0x0 ;  /* 0x0000000000007b1d */ /* 0x000fec0000010000 */
[----:B------:R2:W1:Y:S08]  /*3ef0*/  LDSM.16.M88.4 R4, [R227] ;  /* 0x00000000e304783b */ /* 0x0004700000000200 */
[----:B------:R2:W1:Y:S01]  /*3f00*/  LDSM.16.M88.4 R152, [R227+0x1400] ;  /* 0x00140000e398783b */ /* 0x0004620000000200 */
[----:B------:R-:W-:Y:S07]  /*3f10*/  IMAD.IADD R226, R2, 0x1, R203 ;  /* 0x0000000102e27824 */ /* 0x000fee00078e02cb */
[----:B------:R2:W1:Y:S08]  /*3f20*/  LDSM.16.M88.4 R156, [R227+0x2800] ;  /* 0x00280000e39c783b */ /* 0x0004700000000200 */
[----:B------:R2:W1:Y:S08]  /*3f30*/  LDSM.16.M88.4 R160, [R227+0x3c00] ;  /* 0x003c0000e3a0783b */ /* 0x0004700000000200 */
[----:B------:R2:W1:Y:S08]  /*3f40*/  LDSM.16.MT88.4 R8, [R226] ;  /* 0x00000000e208783b */ /* 0x0004700000004200 */
[----:B------:R2:W1:Y:S08]  /*3f50*/  LDSM.16.MT88.4 R12, [R207] ;  /* 0x00000000cf0c783b */ /* 0x0004700000004200 */
[----:B------:R2:W1:Y:S08]  /*3f60*/  LDSM.16.MT88.4 R20, [R206] ;  /* 0x00000000ce14783b */ /* 0x0004700000004200 */
[----:B------:R2:W1:Y:S01]  /*3f70*/  LDSM.16.MT88.4 R148, [R204] ;  /* 0x00000000cc94783b */ /* 0x0004620000004200 */
[----:B------:R-:W-:Y:S08]  /*3f80*/  @P1 BRA `(.L_x_6) ;  /* 0xfffffff000ec1947 */ /* 0x000ff0000383ffff */
.L_x_5:
[----:B------:R-:W0:Y:S01]  /*3f90*/  LDGDEPBAR ;  /* 0x00000000000079af */ /* 0x000e220000000000 */
[----:B------:R-:W-:Y:S02]  /*3fa0*/  ULDC.64 UR4, c[0x0][0x320] ;  /* 0x0000c80000047ab9 */ /* 0x000fe40000000a00 */
[----:B------:R-:W-:Y:S01]  /*3fb0*/  ISETP.NE.U32.AND P0, PT, RZ, UR4, PT ;  /* 0x00000004ff007c0c */ /* 0x000fe2000bf05070 */
[----:B------:R-:W0:Y:S03]  /*3fc0*/  LDGDEPBAR ;  /* 0x00000000000079af */ /* 0x000e260000000000 */
[----:B------:R-:W-:Y:S01]  /*3fd0*/  ISETP.NE.AND.EX P0, PT, RZ, UR5, PT, P0 ;  /* 0x00000005ff007c0c */ /* 0x000fe2000bf05300 */
[----:B------:R-:W-:-:S04]  /*3fe0*/  DEPBAR.LE SB0, 0x0 ;  /* 0x000080000000791a */ /* 0x000fc80000000000 */
[----:B------:R-:W-:Y:S08]  /*3ff0*/  BAR.SYNC.DEFER_BLOCKING 0x0 ;  /* 0x0000000000007b1d */ /* 0x000ff00000010000 */
[----:B------:R-:W-:Y:S05]  /*4000*/  @!P0 BRA `(.L_x_7) ;  /* 0x00000000001c8947 */ /* 0x000fea0003800000 */
[----:B------:R-:W3:Y:S02]  /*4010*/  LDC.64 R2, c[0x0][0x320] ;  /* 0x0000c800ff027b82 */ /* 0x000ee40000000a00 */
[----:B---3--:R-:W3:Y:S02]  /*4020*/  LDG.E.64 R2, desc[UR38][R2.64] ;  /* 0x0000002602027981 */ /* 0x008ee4000c1e1b00 */
[----:B---3--:R-:W-:-:S04]  /*4030*/  ISETP.NE.U32.AND P0, PT, R2, RZ, PT ;  /* 0x000000ff0200720c */ /* 0x008fc80003f05070 */
[----:B------:R-:W-:-:S13]  /*4040*/  ISETP.NE.AND.EX P0, PT, R3, RZ, PT, P0 ;  /* 0x000000ff0300720c */ /* 0x000fda0003f05300 */
[----:B------:R-:W-:Y:S05]  /*4050*/  @!P0 BRA `(.L_x_7) ;  /* 0x0000000000088947 */ /* 0x000fea0003800000 */
[----:B------:R3:W5:Y:S01]  /*4060*/  LD.E R185, desc[UR38][R2.64] ;  /* 0x0000002602b97980 */ /* 0x000762000c101900 */
[----:B------:R-:W-:Y:S05]  /*4070*/  BRA `(.L_x_8) ;  /* 0x0000000000247947 */ /* 0x000fea0003800000 */
.L_x_7:
[----:B------:R-:W-:Y:S02]  /*4080*/  ULDC.64 UR4, c[0x0][0x310] ;  /* 0x0000c40000047ab9 */ /* 0x000fe40000000a00 */
[----:B------:R-:W-:-:S04]  /*4090*/  ISETP.NE.U32.AND P0, PT, RZ, UR4, PT ;  /* 0x00000004ff007c0c */ /* 0x000fc8000bf05070 */
[----:B------:R-:W-:-:S13]  /*40a0*/  ISETP.NE.AND.EX P0, PT, RZ, UR5, PT, P0 ;  /* 0x00000005ff007c0c */ /* 0x000fda000bf05300 */
[----:B------:R-:W-:Y:S05]  /*40b0*/  @!P0 BRA `(.L_x_9) ;  /* 0x00000000000c8947 */ /* 0x000fea0003800000 */
[----:B------:R-:W3:Y:S02]  /*40c0*/  LDC.64 R2, c[0x0][0x310] ;  /* 0x0000c400ff027b82 */ /* 0x000ee40000000a00 */
[----:B---3--:R4:W5:Y:S01]  /*40d0*/  LDG.E R185, desc[UR38][R2.64] ;  /* 0x0000002602b97981 */ /* 0x008962000c1e1900 */
[----:B------:R-:W-:Y:S05]  /*40e0*/  BRA `(.L_x_8) ;  /* 0x0000000000087947 */ /* 0x000fea0003800000 */
.L_x_9:
[----:B------:R-:W-:Y:S02]  /*40f0*/  ULDC UR4, c[0x0][0x308] ;  /* 0x0000c20000047ab9 */ /* 0x000fe40000000800 */
[----:B------:R-:W-:-:S07]  /*4100*/  MOV R185, UR4 ;  /* 0x0000000400b97c02 */ /* 0x000fce0008000f00 */
.L_x_8:
[----:B------:R-:W-:Y:S02]  /*4110*/  ULDC.64 UR4, c[0x0][0x328] ;  /* 0x0000ca0000047ab9 */ /* 0x000fe40000000a00 */
[----:B------:R-:W-:-:S04]  /*4120*/  ISETP.NE.U32.AND P0, PT, RZ, UR4, PT ;  /* 0x00000004ff007c0c */ /* 0x000fc8000bf05070 */
[----:B------:R-:W-:-:S13]  /*4130*/  ISETP.NE.AND.EX P0, PT, RZ, UR5, PT, P0 ;  /* 0x00000005ff007c0c */ /* 0x000fda000bf05300 */
[----:B------:R-:W-:Y:S05]  /*4140*/  @!P0 BRA `(.L_x_10) ;  /* 0x00000000001c8947 */ /* 0x000fea0003800000 */
[----:B---34-:R-:W3:Y:S02]  /*4150*/  LDC.64 R2, c[0x0][0x328] ;  /* 0x0000ca00ff027b82 */ /* 0x018ee40000000a00 */
[----:B---3--:R-:W3:Y:S02]  /*4160*/  LDG.E.64 R2, desc[UR38][R2.64] ;  /* 0x0000002602027981 */ /* 0x008ee4000c1e1b00 */
[----:B---3--:R-:W-:-:S04]  /*4170*/  ISETP.NE.U32.AND P0, PT, R2, RZ, PT ;  /* 0x000000ff0200720c */ /* 0x008fc80003f05070 */
[----:B------:R-:W-:-:S13]  /*4180*/  ISETP.NE.AND.EX P0, PT, R3, RZ, PT, P0 ;  /* 0x000000ff0300720c */ /* 0x000fda0003f05300 */
[----:B------:R-:W-:Y:S05]  /*4190*/  @!P0 BRA `(.L_x_10) ;  /* 0x0000000000088947 */ /* 0x000fea0003800000 */
[----:B------:R3:W5:Y:S01]  /*41a0*/  LD.E R193, desc[UR38][R2.64] ;  /* 0x0000002602c17980 */ /* 0x000762000c101900 */
[----:B------:R-:W-:Y:S05]  /*41b0*/  BRA `(.L_x_11) ;  /* 0x0000000000247947 */ /* 0x000fea0003800000 */
.L_x_10:
[----:B------:R-:W-:Y:S02]  /*41c0*/  ULDC.64 UR4, c[0x0][0x318] ;  /* 0x0000c60000047ab9 */ /* 0x000fe40000000a00 */
[----:B------:R-:W-:-:S04]  /*41d0*/  ISETP.NE.U32.AND P0, PT, RZ, UR4, PT ;  /* 0x00000004ff007c0c */ /* 0x000fc8000bf05070 */
[----:B------:R-:W-:-:S13]  /*41e0*/  ISETP.NE.AND.EX P0, PT, RZ, UR5, PT, P0 ;  /* 0x00000005ff007c0c */ /* 0x000fda000bf05300 */
[----:B------:R-:W-:Y:S05]  /*41f0*/  @!P0 BRA `(.L_x_12) ;  /* 0x00000000000c8947 */ /* 0x000fea0003800000 */
[----:B---34-:R-:W3:Y:S02]  /*4200*/  LDC.64 R2, c[0x0][0x318] ;  /* 0x0000c600ff027b82 */ /* 0x018ee40000000a00 */
[----:B---3--:R3:W5:Y:S01]  /*4210*/  LDG.E R193, desc[UR38][R2.64] ;  /* 0x0000002602c17981 */ /* 0x008762000c1e1900 */
[----:B------:R-:W-:Y:S05]  /*4220*/  BRA `(.L_x_11) ;  /* 0x0000000000087947 */ /* 0x000fea0003800000 */
.L_x_12:
[----:B------:R-:W-:Y:S02]  /*4230*/  ULDC UR4, c[0x0][0x30c] ;  /* 0x0000c30000047ab9 */ /* 0x000fe40000000800 */
[----:B------:R-:W-:-:S07]  /*4240*/  MOV R193, UR4 ;  /* 0x0000000400c17c02 */ /* 0x000fce0008000f00 */
.L_x_11:
[----:B-1----:R-:W1:Y:S01]  /*4250*/  S2R R5, SR_CTAID.Y ;  /* 0x0000000000057919 */ /* 0x002e620000002600 */
[----:B---34-:R-:W3:Y:S01]  /*4260*/  LDC.64 R2, c[0x0][0x228] ;  /* 0x00008a00ff027b82 */ /* 0x018ee20000000a00 */
[----:B------:R-:W-:Y:S01]  /*4270*/  IMAD.MOV.U32 R6, RZ, RZ, -0x1 ;  /* 0xffffffffff067424 */ /* 0x000fe200078e00ff */
[----:B------:R-:W-:Y:S01]  /*4280*/  ULDC UR4, c[0x0][0x21c] ;  /* 0x0000870000047ab9 */ /* 0x000fe20000000800 */
[----:B------:R-:W4:Y:S01]  /*4290*/  S2R R11, SR_CTAID.X ;  /* 0x00000000000b7919 */ /* 0x000f220000002500 */
[----:B------:R-:W-:Y:S01]  /*42a0*/  ULDC.64 UR6, c[0x0][0x340] ;  /* 0x0000d00000067ab9 */ /* 0x000fe20000000a00 */
[----:B------:R-:W-:Y:S01]  /*42b0*/  MOV R0, 0xffffffff ;  /* 0xffffffff00007802 */ /* 0x000fe20000000f00 */
[----:B------:R-:W-:Y:S01]  /*42c0*/  IMAD.U32 R186, RZ, RZ, UR6 ;  /* 0x00000006ffba7e24 */ /* 0x000fe2000f8e00ff */
[----:B------:R-:W-:Y:S01]  /*42d0*/  MOV R187, UR7 ;  /* 0x0000000700bb7c02 */ /* 0x000fe20008000f00 */
[----:B------:R-:W2:Y:S01]  /*42e0*/  LDC.64 R190, c[0x0][0x240] ;  /* 0x00009000ffbe7b82 */ /* 0x000ea20000000a00 */
[----:B---3--:R-:W-:-:S02]  /*42f0*/  SHF.L.U32 R10, R6, R2, RZ ;  /* 0x00000002060a7219 */ /* 0x008fc400000006ff */
[----:B------:R-:W-:Y:S02]  /*4300*/  ISETP.NE.AND P0, PT, R3, RZ, PT ;  /* 0x000000ff0300720c */ /* 0x000fe40003f05270 */
[----:B-1----:R-:W-:Y:S02]  /*4310*/  SHF.L.U32 R5, R5, R2, RZ ;  /* 0x0000000205057219 */ /* 0x002fe400000006ff */
[----:B----4-:R-:W-:Y:S02]  /*4320*/  LOP3.LUT R10, R11, R10, RZ, 0x30, !PT ;  /* 0x0000000a0b0a7212 */ /* 0x010fe400078e30ff */
[----:B------:R-:W-:-:S03]  /*4330*/  SHF.R.S32.HI R11, RZ, R2, R11 ;  /* 0x00000002ff0b7219 */ /* 0x000fc6000001140b */
[----:B------:R-:W-:-:S04]  /*4340*/  IMAD.IADD R10, R5, 0x1, R10 ;  /* 0x00000001050a7824 */ /* 0x000fc800078e020a */
[----:B------:R-:W-:Y:S01]  /*4350*/  IMAD R5, R10, UR4, R11 ;  /* 0x000000040a057c24 */ /* 0x000fe2000f8e020b */
[----:B------:R-:W-:Y:S02]  /*4360*/  ULDC.64 UR4, c[0x0][0x348] ;  /* 0x0000d20000047ab9 */ /* 0x000fe40000000a00 */
[----:B------:R-:W-:Y:S02]  /*4370*/  IMAD.U32 R4, RZ, RZ, UR4 ;  /* 0x00000004ff047e24 */ /* 0x000fe4000f8e00ff */
[----:B--2---:R-:W-:Y:S01]  /*4380*/  IMAD.WIDE R190, R5, 0x4, R190 ;  /* 0x0000000405be7825 */ /* 0x004fe200078e02be */
[----:B------:R-:W-:Y:S01]  /*4390*/  MOV R5, UR5 ;  /* 0x0000000500057c02 */ /* 0x000fe20008000f00 */
[----:B------:R-:W-:Y:S06]  /*43a0*/  @!P0 BRA `(.L_x_13) ;  /* 0x0000000000a88947 */ /* 0x000fec0003800000 */
[----:B------:R-:W-:-:S05]  /*43b0*/  VIADDMNMX.U32 R2, R3, R6, 0x2, PT ;  /* 0x0000000203027446 */ /* 0x000fca0003800006 */
[----:B------:R-:W-:-:S04]  /*43c0*/  IMAD.SHL.U32 R2, R2, 0x4, RZ ;  /* 0x0000000402027824 */ /* 0x000fc800078e00ff */
[----:B------:R-:W1:Y:S02]  /*43d0*/  LDC R6, c[0x2][R2] ;  /* 0x0080000002067b82 */ /* 0x000e640000000800 */
[----:B-1----:R-:W-:-:S04]  /*43e0*/  SHF.R.S32.HI R7, RZ, 0x1f, R6 ;  /* 0x0000001fff077819 */ /* 0x002fc80000011406 */
.L_x_170:
[----:B------:R-:W-:Y:S05]  /*43f0*/  BRX R6 -0x4400                                                          (*"BRANCH_TARGETS .L_x_171,.L_x_172,.L_x_173"*) ;  /* 0xffffffbc06007949 */ /* 0x000fea000383ffff */
.L_x_173:
        /* <DEDUP_REMOVED lines=9> */
.L_x_171:
[----:B------:R-:W1:Y:S01]  /*4490*/  LDC.64 R6, c[0x0][0x238] ;  /* 0x00008e00ff067b82 */ /* 0x000e620000000a00 */
[----:B------:R-:W-:-:S07]  /*44a0*/  SHF.R.S32.HI R9, RZ, 0x1f, R201 ;  /* 0x0000001fff097819 */ /* 0x000fce00000114c9 */
[----:B------:R-:W2:Y:S01]  /*44b0*/  LDC.64 R4, c[0x0][0x348] ;  /* 0x0000d200ff047b82 */ /* 0x000ea20000000a00 */
[-C--:B-1----:R-:W-:Y:S02]  /*44c0*/  IMAD R2, R9, R6.reuse, RZ ;  /* 0x0000000609027224 */ /* 0x082fe400078e02ff */
[----:B------:R-:W-:-:S04]  /*44d0*/  IMAD.WIDE.U32 R8, R201, R6, RZ ;  /* 0x00000006c9087225 */ /* 0x000fc800078e00ff */
[----:B------:R-:W-:Y:S01]  /*44e0*/  IMAD R2, R201, R7, R2 ;  /* 0x00000007c9027224 */ /* 0x000fe200078e0202 */
[----:B--2---:R-:W-:-:S04]  /*44f0*/  LEA R4, P0, R8, R4, 0x2 ;  /* 0x0000000408047211 */ /* 0x004fc800078010ff */
[----:B------:R-:W-:-:S04]  /*4500*/  IADD3 R2, R9, R2, RZ ;  /* 0x0000000209027210 */ /* 0x000fc80007ffe0ff */
[----:B------:R-:W-:Y:S01]  /*4510*/  LEA.HI.X R5, R8, R5, R2, 0x2, P0 ;  /* 0x0000000508057211 */ /* 0x000fe200000f1402 */
[----:B------:R-:W-:Y:S06]  /*4520*/  BRA `(.L_x_14) ;  /* 0x00000000007c7947 */ /* 0x000fec0003800000 */
.L_x_172:
        /* <DEDUP_REMOVED lines=18> */
.L_x_13:
[----:B------:R-:W1:Y:S02]  /*4650*/  LDC R2, c[0x0][0x224] ;  /* 0x00008900ff027b82 */ /* 0x000e640000000800 */
[----:B-1----:R-:W-:-:S13]  /*4660*/  ISETP.GE.AND P0, PT, R2, 0x2, PT ;  /* 0x000000020200780c */ /* 0x002fda0003f06270 */
[----:B------:R-:W-:Y:S05]  /*4670*/  @!P0 BRA `(.L_x_14) ;  /* 0x0000000000288947 */ /* 0x000fea0003800000 */
[----:B------:R-:W1:Y:S01]  /*4680*/  S2R R0, SR_TID.X ;  /* 0x0000000000007919 */ /* 0x000e620000002100 */
[----:B------:R-:W-:Y:S01]  /*4690*/  BSSY B0, `(.L_x_15) ;  /* 0x0000006000007945 */ /* 0x000fe20003800000 */
[----:B-1----:R-:W-:Y:S02]  /*46a0*/  ISETP.GT.AND P0, PT, R0, RZ, PT ;  /* 0x000000ff0000720c */ /* 0x002fe40003f04270 */
[----:B------:R-:W-:-:S11]  /*46b0*/  MOV R0, 0xffffffff ;  /* 0xffffffff00007802 */ /* 0x000fd60000000f00 */
[----:B------:R-:W-:Y:S05]  /*46c0*/  @P0 BRA `(.L_x_16) ;  /* 0x0000000000080947 */ /* 0x000fea0003800000 */
[----:B------:R1:W2:Y:S04]  /*46d0*/  LDG.E.STRONG.GPU R0, desc[UR38][R190.64] ;  /* 0x00000026be007981 */ /* 0x0002a8000c1ef900 */
[----:B--2---:R-:W-:Y:S01]  /*46e0*/  CCTL.IVALL ;  /* 0x00000000ff00798f */ /* 0x004fe20002000000 */
.L_x_16:
[----:B------:R-:W-:Y:S05]  /*46f0*/  BSYNC B0 ;  /* 0x0000000000007941 */ /* 0x000fea0003800000 */
.L_x_15:
[----:B------:R-:W-:-:S04]  /*4700*/  ISETP.NE.AND P0, PT, R201, RZ, PT ;  /* 0x000000ffc900720c */ /* 0x000fc80003f05270 */
[----:B-----5:R-:W-:-:S09]  /*4710*/  FSEL R193, R193, 1, !P0 ;  /* 0x3f800000c1c17808 */ /* 0x020fd20004000000 */
.L_x_14:
[----:B------:R-:W2:Y:S01]  /*4720*/  S2R R2, SR_TID.X ;  /* 0x0000000000027919 */ /* 0x000ea20000002100 */
[----:B------:R-:W-:Y:S01]  /*4730*/  IMAD R15, R211, 0x2, R208 ;  /* 0x00000002d30f7824 */ /* 0x000fe200078e02d0 */
[----:B-----5:R-:W-:Y:S01]  /*4740*/  ISETP.NE.U32.AND P1, PT, R186, RZ, PT ;  /* 0x000000ffba00720c */ /* 0x020fe20003f25070 */
[----:B------:R-:W-:Y:S01]  /*4750*/  IMAD.SHL.U32 R8, R209, 0x20, RZ ;  /* 0x00000020d1087824 */ /* 0x000fe200078e00ff */
[----:B------:R-:W3:Y:S01]  /*4760*/  S2R R6, SR_TID.X ;  /* 0x0000000000067919 */ /* 0x000ee20000002100 */
[----:B------:R-:W-:Y:S01]  /*4770*/  IMAD.SHL.U32 R15, R15, 0x8, RZ ;  /* 0x000000080f0f7824 */ /* 0x000fe200078e00ff */
[----:B------:R-:W-:Y:S01]  /*4780*/  ISETP.NE.AND.EX P1, PT, R187, RZ, PT, P1 ;  /* 0x000000ffbb00720c */ /* 0x000fe20003f25310 */
[----:B------:R-:W-:Y:S01]  /*4790*/  ULDC.64 UR6, c[0x0][0x378] ;  /* 0x0000de0000067ab9 */ /* 0x000fe20000000a00 */
[----:B------:R-:W-:Y:S01]  /*47a0*/  ISETP.NE.U32.AND P4, PT, R4, RZ, PT ;  /* 0x000000ff0400720c */ /* 0x000fe20003f85070 */
[----:B------:R-:W-:Y:S01]  /*47b0*/  IMAD R8, R15, 0x44, R8 ;  /* 0x000000440f087824 */ /* 0x000fe200078e0208 */
[----:B------:R-:W4:Y:S01]  /*47c0*/  S2UR UR8, SR_CgaCtaId ;  /* 0x00000000000879c3 */ /* 0x000f220000008800 */
[----:B------:R-:W-:Y:S01]  /*47d0*/  ULDC UR4, c[0x0][0x214] ;  /* 0x0000850000047ab9 */ /* 0x000fe20000000800 */
[----:B------:R-:W-:Y:S01]  /*47e0*/  ISETP.NE.AND.EX P4, PT, R5, RZ, PT, P4 ;  /* 0x000000ff0500720c */ /* 0x000fe20003f85340 */
[----:B------:R-:W-:Y:S01]  /*47f0*/  UMOV UR9, 0x400 ;  /* 0x0000040000097882 */ /* 0x000fe20000000000 */
[----:B--2---:R-:W-:Y:S01]  /*4800*/  SHF.R.S32.HI R9, RZ, 0x1f, R2 ;  /* 0x0000001fff097819 */ /* 0x004fe20000011402 */
[----:B----4-:R-:W-:-:S03]  /*4810*/  ULEA UR8, UR8, UR9, 0x18 ;  /* 0x0000000908087291 */ /* 0x010fc6000f8ec03f */
[CC--:B------:R-:W-:Y:S02]  /*4820*/  LEA.HI R7, R9.reuse, R2.reuse, RZ, 0x5 ;  /* 0x0000000209077211 */ /* 0x0c0fe400078f28ff */
[----:B------:R-:W-:Y:S02]  /*4830*/  LEA.HI R9, R9, R2, RZ, 0x7 ;  /* 0x0000000209097211 */ /* 0x000fe400078f38ff */
[----:B------:R-:W-:Y:S02]  /*4840*/  SHF.R.S32.HI R22, RZ, 0x5, R7 ;  /* 0x00000005ff167819 */ /* 0x000fe40000011407 */
[----:B------:R-:W-:Y:S02]  /*4850*/  LOP3.LUT R7, R7, 0xffffffe0, RZ, 0xc0, !PT ;  /* 0xffffffe007077812 */ /* 0x000fe400078ec0ff */
[----:B------:R-:W-:Y:S02]  /*4860*/  SHF.R.S32.HI R13, RZ, 0x1f, R22 ;  /* 0x0000001fff0d7819 */ /* 0x000fe40000011416 */
[----:B------:R-:W-:Y:S01]  /*4870*/  LOP3.LUT R15, R9, 0xffffff80, RZ, 0xc0, !PT ;  /* 0xffffff80090f7812 */ /* 0x000fe200078ec0ff */
[----:B------:R-:W-:Y:S01]  /*4880*/  IMAD.IADD R7, R2, 0x1, -R7 ;  /* 0x0000000102077824 */ /* 0x000fe200078e0a07 */
[----:B------:R-:W-:-:S02]  /*4890*/  LEA.HI R13, R13, R22, RZ, 0x2 ;  /* 0x000000160d0d7211 */ /* 0x000fc400078f10ff */
[----:B---3--:R-:W-:Y:S02]  /*48a0*/  LOP3.LUT R6, R6, 0x3, RZ, 0xc0, !PT ;  /* 0x0000000306067812 */ /* 0x008fe400078ec0ff */
[----:B------:R-:W-:Y:S02]  /*48b0*/  SHF.R.S32.HI R12, RZ, 0x1f, R7 ;  /* 0x0000001fff0c7819 */ /* 0x000fe40000011407 */
[----:B------:R-:W-:Y:S02]  /*48c0*/  LOP3.LUT R13, R13, 0xfffffffc, RZ, 0xc0, !PT ;  /* 0xfffffffc0d0d7812 */ /* 0x000fe400078ec0ff */
[----:B------:R-:W-:Y:S02]  /*48d0*/  LEA.HI R12, R12, R7, RZ, 0x4 ;  /* 0x000000070c0c7211 */ /* 0x000fe400078f20ff */
[----:B------:R-:W-:Y:S01]  /*48e0*/  SHF.R.S32.HI R9, RZ, 0x7, R9 ;  /* 0x00000007ff097819 */ /* 0x000fe20000011409 */
[----:B------:R-:W-:Y:S01]  /*48f0*/  IMAD.IADD R22, R22, 0x1, -R13 ;  /* 0x0000000116167824 */ /* 0x000fe200078e0a0d */
[----:B------:R-:W-:-:S02]  /*4900*/  LOP3.LUT R13, R2, 0x1f, RZ, 0xc0, !PT ;  /* 0x0000001f020d7812 */ /* 0x000fc400078ec0ff */
[C---:B------:R-:W-:Y:S02]  /*4910*/  LEA.HI.SX32 R14, R12.reuse, R15, 0x1c ;  /* 0x0000000f0c0e7211 */ /* 0x040fe400078fe2ff */
[----:B------:R-:W-:Y:S02]  /*4920*/  LOP3.LUT R12, R12, 0x3ffffff0, RZ, 0xc0, !PT ;  /* 0x3ffffff00c0c7812 */ /* 0x000fe400078ec0ff */
[----:B------:R-:W-:Y:S01]  /*4930*/  SHF.R.U32.HI R13, RZ, 0x2, R13 ;  /* 0x00000002ff0d7819 */ /* 0x000fe2000001160d */
[----:B------:R-:W-:Y:S01]  /*4940*/  IMAD R9, R9, -0x70, R14 ;  /* 0xffffff9009097824 */ /* 0x000fe200078e020e */
[----:B------:R-:W-:Y:S01]  /*4950*/  LEA.HI R20, R22, R22, RZ, 0x1 ;  /* 0x0000001616147211 */ /* 0x000fe200078f08ff */
[----:B------:R-:W-:Y:S02]  /*4960*/  IMAD.IADD R12, R7, 0x1, -R12 ;  /* 0x00000001070c7824 */ /* 0x000fe400078e0a0c */
[----:B------:R-:W-:Y:S01]  /*4970*/  IMAD R13, R13, 0x44, R6 ;  /* 0x000000440d0d7824 */ /* 0x000fe200078e0206 */
[----:B------:R-:W-:Y:S01]  /*4980*/  LOP3.LUT R15, R20, 0x3ffffffe, RZ, 0xc0, !PT ;  /* 0x3ffffffe140f7812 */ /* 0x000fe200078ec0ff */
[----:B------:R-:W2:Y:S01]  /*4990*/  LDC R6, c[0x0][0x224] ;  /* 0x00008900ff067b82 */ /* 0x000ea20000000800 */
[----:B------:R-:W-:Y:S01]  /*49a0*/  IMAD.SHL.U32 R7, R12, 0x4, RZ ;  /* 0x000000040c077824 */ /* 0x000fe200078e00ff */
[----:B------:R-:W-:Y:S01]  /*49b0*/  SHF.R.S32.HI R20, RZ, 0x1, R20 ;  /* 0x00000001ff147819 */ /* 0x000fe20000011414 */
[----:B------:R-:W-:-:S02]  /*49c0*/  IMAD.IADD R8, R13, 0x1, R8 ;  /* 0x000000010d087824 */ /* 0x000fc400078e0208 */
[----:B------:R-:W-:Y:S02]  /*49d0*/  IMAD R10, R10, 0x80, R7 ;  /* 0x000000800a0a7824 */ /* 0x000fe400078e0207 */
[----:B------:R-:W-:Y:S01]  /*49e0*/  IMAD.SHL.U32 R7, R7, 0x4, RZ ;  /* 0x0000000407077824 */ /* 0x000fe200078e00ff */
[----:B------:R-:W-:Y:S01]  /*49f0*/  LEA R183, R8, UR8, 0x3 ;  /* 0x0000000808b77c11 */ /* 0x000fe2000f8e18ff */
[C---:B------:R-:W-:Y:S01]  /*4a00*/  IMAD.WIDE R12, R10.reuse, 0x4, RZ ;  /* 0x000000040a0c7825 */ /* 0x040fe200078e02ff */
[----:B------:R-:W-:Y:S02]  /*4a10*/  ISETP.LT.AND P3, PT, R10, UR4, P4 ;  /* 0x000000040a007c0c */ /* 0x000fe4000a761270 */
[----:B------:R-:W-:Y:S01]  /*4a20*/  LOP3.LUT R7, R7, 0xfffffff0, RZ, 0xc0, !PT ;  /* 0xfffffff007077812 */ /* 0x000fe200078ec0ff */
[----:B------:R-:W-:Y:S01]  /*4a30*/  IMAD R14, R20, 0x40, R14 ;  /* 0x00000040140e7824 */ /* 0x000fe200078e020e */
[----:B------:R-:W-:Y:S01]  /*4a40*/  LOP3.LUT R181, R12, 0xfffffff0, RZ, 0xc0, !PT ;  /* 0xfffffff00cb57812 */ /* 0x000fe200078ec0ff */
[----:B------:R-:W-:Y:S01]  /*4a50*/  IMAD.IADD R15, R22, 0x1, -R15 ;  /* 0x00000001160f7824 */ /* 0x000fe200078e0a0f */
[----:B------:R-:W-:Y:S01]  /*4a60*/  LOP3.LUT R180, R13, 0x3fffffff, RZ, 0xc0, !PT ;  /* 0x3fffffff0db47812 */ /* 0x000fe200078ec0ff */
[----:B------:R-:W-:Y:S01]  /*4a70*/  IMAD R20, R20, 0x8, R9 ;  /* 0x0000000814147824 */ /* 0x000fe200078e0209 */
[-C--:B------:R-:W-:Y:S01]  /*4a80*/  IADD3 R192, P5, R186, R181.reuse, RZ ;  /* 0x000000b5bac07210 */ /* 0x080fe20007fbe0ff */
[C---:B------:R-:W-:Y:S01]  /*4a90*/  IMAD R14, R15.reuse, 0x4, R14 ;  /* 0x000000040f0e7824 */ /* 0x040fe200078e020e */
[----:B------:R-:W-:Y:S01]  /*4aa0*/  IADD3 R181, P2, R4, R181, RZ ;  /* 0x000000b504b57210 */ /* 0x000fe20007f5e0ff */
[----:B------:R-:W-:Y:S01]  /*4ab0*/  IMAD R20, R15, 0x4, R20 ;  /* 0x000000040f147824 */ /* 0x000fe200078e0214 */
[----:B------:R-:W-:Y:S01]  /*4ac0*/  LOP3.LUT R186, R186, 0xffffff7f, RZ, 0xc0, !PT ;  /* 0xffffff7fbaba7812 */ /* 0x000fe200078ec0ff */
[--C-:B------:R-:W-:Y:S01]  /*4ad0*/  IMAD.X R187, R187, 0x1, R180.reuse, P5 ;  /* 0x00000001bbbb7824 */ /* 0x100fe200028e06b4 */
[----:B--2---:R-:W-:Y:S01]  /*4ae0*/  ISETP.GT.AND P5, PT, R6, 0x1, PT ;  /* 0x000000010600780c */ /* 0x004fe20003fa4270 */
[----:B------:R-:W-:Y:S01]  /*4af0*/  IMAD.X R180, R5, 0x1, R180, P2 ;  /* 0x0000000105b47824 */ /* 0x000fe200010e06b4 */
[----:B------:R-:W-:Y:S01]  /*4b00*/  ISETP.NE.U32.AND P2, PT, RZ, UR6, PT ;  /* 0x00000006ff007c0c */ /* 0x000fe2000bf45070 */
[----:B------:R-:W-:Y:S01]  /*4b10*/  IMAD R182, R20, 0x220, R7 ;  /* 0x0000022014b67824 */ /* 0x000fe200078e0207 */
[----:B------:R-:W-:Y:S01]  /*4b20*/  ISETP.EQ.AND P6, PT, R3, RZ, P5 ;  /* 0x000000ff0300720c */ /* 0x000fe20002fc2270 */
[----:B------:R-:W-:Y:S01]  /*4b30*/  VIADD R7, R10, 0x40 ;  /* 0x000000400a077836 */ /* 0x000fe20000000000 */
[----:B------:R-:W-:Y:S01]  /*4b40*/  ISETP.NE.AND.EX P5, PT, RZ, UR7, PT, P2 ;  /* 0x00000007ff007c0c */ /* 0x000fe2000bfa5320 */
[----:B------:R-:W-:Y:S01]  /*4b50*/  IMAD R184, R11, 0x80, R14 ;  /* 0x000000800bb87824 */ /* 0x000fe200078e020e */
[----:B------:R-:W-:-:S02]  /*4b60*/  LOP3.LUT R186, R186, 0xffffffef, RZ, 0xc0, !PT ;  /* 0xffffffefbaba7812 */ /* 0x000fc400078ec0ff */
[C---:B------:R-:W-:Y:S02]  /*4b70*/  ISETP.LT.AND P4, PT, R7.reuse, UR4, P4 ;  /* 0x0000000407007c0c */ /* 0x040fe4000a781270 */
[----:B------:R-:W-:Y:S02]  /*4b80*/  ISETP.NE.AND.EX P3, PT, RZ, UR7, P3, P2 ;  /* 0x00000007ff007c0c */ /* 0x000fe40009f65320 */
[----:B------:R-:W-:Y:S02]  /*4b90*/  ISETP.NE.AND.EX P4, PT, RZ, UR7, P4, P2 ;  /* 0x00000007ff007c0c */ /* 0x000fe4000a785320 */
[----:B------:R-:W-:Y:S02]  /*4ba0*/  ISETP.LT.AND P0, PT, R10, UR4, P1 ;  /* 0x000000040a007c0c */ /* 0x000fe40008f01270 */
[----:B------:R-:W-:Y:S01]  /*4bb0*/  ISETP.LT.AND P1, PT, R7, UR4, P1 ;  /* 0x0000000407007c0c */ /* 0x000fe20008f21270 */
[----:B------:R-:W-:Y:S01]  /*4bc0*/  ULDC.64 UR4, c[0x0][0x288] ;  /* 0x0000a20000047ab9 */ /* 0x000fe20000000a00 */
[----:B------:R-:W-:Y:S01]  /*4bd0*/  @P5 LOP3.LUT R186, R186, 0x10, RZ, 0xfc, !PT ;  /* 0x00000010baba5812 */ /* 0x000fe200078efcff */
[----:B------:R-:W-:Y:S01]  /*4be0*/  IMAD.U32 R22, RZ, RZ, UR4 ;  /* 0x00000004ff167e24 */ /* 0x000fe2000f8e00ff */
[----:B------:R-:W-:Y:S01]  /*4bf0*/  ISETP.NE.AND.EX P0, PT, RZ, UR7, P0, P2 ;  /* 0x00000007ff007c0c */ /* 0x000fe20008705320 */
[----:B------:R-:W-:Y:S01]  /*4c00*/  IMAD.U32 R23, RZ, RZ, UR5 ;  /* 0x00000005ff177e24 */ /* 0x000fe2000f8e00ff */
[----:B------:R-:W-:-:S02]  /*4c10*/  @P6 LOP3.LUT R186, R186, 0x80, RZ, 0xfc, !PT ;  /* 0x00000080baba6812 */ /* 0x000fc400078efcff */
[----:B------:R-:W-:Y:S02]  /*4c20*/  ISETP.NE.AND.EX P1, PT, RZ, UR7, P1, P2 ;  /* 0x00000007ff007c0c */ /* 0x000fe40008f25320 */
[----:B------:R-:W-:Y:S02]  /*4c30*/  LOP3.LUT R186, R186, 0xfffffff7, RZ, 0xc0, !PT ;  /* 0xfffffff7baba7812 */ /* 0x000fe400078ec0ff */
[----:B------:R-:W-:Y:S02]  /*4c40*/  SEL R150, RZ, 0x1, !P0 ;  /* 0x00000001ff967807 */ /* 0x000fe40004000000 */
[----:B------:R-:W-:Y:S02]  /*4c50*/  @P4 LOP3.LUT R186, R186, 0x8, RZ, 0xfc, !PT ;  /* 0x00000008baba4812 */ /* 0x000fe400078efcff */
[----:B------:R-:W-:Y:S02]  /*4c60*/  SEL R151, RZ, 0x1, !P1 ;  /* 0x00000001ff977807 */ /* 0x000fe40004800000 */
[----:B------:R-:W-:-:S04]  /*4c70*/  LOP3.LUT R186, R186, 0xfffffffb, RZ, 0xc0, !PT ;  /* 0xfffffffbbaba7812 */ /* 0x000fc800078ec0ff */
[----:B------:R-:W-:Y:S01]  /*4c80*/  @P3 LOP3.LUT R186, R186, 0x4, RZ, 0xfc, !PT ;  /* 0x00000004baba3812 */ /* 0x000fe200078efcff */
[----:B------:R-:W-:Y:S06]  /*4c90*/  @!P6 BRA `(.L_x_17) ;  /* 0x000000000060e947 */ /* 0x000fec0003800000 */
[----:B------:R-:W2:Y:S01]  /*4ca0*/  LDC.64 R22, c[0x0][0x288] ;  /* 0x0000a200ff167b82 */ /* 0x000ea20000000a00 */
[----:B------:R-:W-:-:S13]  /*4cb0*/  ISETP.NE.AND P1, PT, R0, R201, PT ;  /* 0x000000c90000720c */ /* 0x000fda0003f25270 */
[----:B------:R-:W-:Y:S06]  /*4cc0*/  BAR.RED.AND.DEFER_BLOCKING 0x0, P1 ;  /* 0x0000000000007b1d */ /* 0x000fec0000814400 */
[----:B------:R-:W3:Y:S01]  /*4cd0*/  B2R.RESULT RZ, P1 ;  /* 0x0000000000ff731c */ /* 0x000ee20000024000 */
[----:B------:R-:W-:-:S04]  /*4ce0*/  ISETP.NE.AND P0, PT, R201, RZ, PT ;  /* 0x000000ffc900720c */ /* 0x000fc80003f05270 */
[----:B------:R-:W-:Y:S02]  /*4cf0*/  SEL R192, R192, R181, !P0 ;  /* 0x000000b5c0c07207 */ /* 0x000fe40004000000 */
[----:B------:R-:W-:-:S07]  /*4d00*/  SEL R187, R187, R180, !P0 ;  /* 0x000000b4bbbb7207 */ /* 0x000fce0004000000 */
[----:B--2---:R-:W2:Y:S01]  /*4d10*/  @P0 LDC R22, c[0x0][0x2c8] ;  /* 0x0000b200ff160b82 */ /* 0x004ea20000000800 */
[----:B------:R-:W-:Y:S02]  /*4d20*/  @P0 SEL R151, RZ, 0x1, !P4 ;  /* 0x00000001ff970807 */ /* 0x000fe40006000000 */
[----:B------:R-:W-:-:S05]  /*4d30*/  @P0 SEL R150, RZ, 0x1, !P3 ;  /* 0x00000001ff960807 */ /* 0x000fca0005800000 */
[----:B------:R-:W4:Y:S01]  /*4d40*/  @P0 LDC R23, c[0x0][0x2cc] ;  /* 0x0000b300ff170b82 */ /* 0x000f220000000800 */
[----:B---3--:R-:W-:Y:S05]  /*4d50*/  @!P1 BRA `(.L_x_18) ;  /* 0x0000000000289947 */ /* 0x008fea0003800000 */
[----:B------:R-:W-:-:S13]  /*4d60*/  ISETP.GT.AND P1, PT, R2, RZ, PT ;  /* 0x000000ff0200720c */ /* 0x000fda0003f24270 */
.L_x_20:
[----:B------:R-:W-:Y:S05]  /*4d70*/  YIELD ;  /* 0x0000000000007946 */ /* 0x000fea0003800000 */
[----:B---3--:R-:W-:Y:S05]  /*4d80*/  @P1 BRA `(.L_x_19) ;  /* 0x0000000000081947 */ /* 0x008fea0003800000 */
[----:B------:R3:W5:Y:S04]  /*4d90*/  LDG.E.STRONG.GPU R0, desc[UR38][R190.64] ;  /* 0x00000026be007981 */ /* 0x000768000c1ef900 */
[----:B-----5:R-:W-:Y:S01]  /*4da0*/  CCTL.IVALL ;  /* 0x00000000ff00798f */ /* 0x020fe20002000000 */
.L_x_19:
[----:B------:R-:W-:Y:S01]  /*4db0*/  ISETP.NE.AND P0, PT, R0, R201, PT ;  /* 0x000000c90000720c */ /* 0x000fe20003f05270 */
[----:B------:R-:W-:-:S12]  /*4dc0*/  WARPSYNC.ALL ;  /* 0x0000000000007948 */ /* 0x000fd80003800000 */
[----:B------:R-:W-:Y:S06]  /*4dd0*/  BAR.RED.AND.DEFER_BLOCKING 0x0, P0 ;  /* 0x0000000000007b1d */ /* 0x000fec0000014400 */
[----:B------:R-:W5:Y:S02]  /*4de0*/  B2R.RESULT RZ, P0 ;  /* 0x0000000000ff731c */ /* 0x000f640000004000 */
[----:B-----5:R-:W-:Y:S05]  /*4df0*/  @P0 BRA `(.L_x_20) ;  /* 0xfffffffc00dc0947 */ /* 0x020fea000383ffff */
.L_x_18:
[----:B------:R-:W-:Y:S05]  /*4e00*/  WARPSYNC.ALL ;  /* 0x0000000000007948 */ /* 0x000fea0003800000 */
[----:B------:R-:W-:Y:S06]  /*4e10*/  BAR.SYNC.DEFER_BLOCKING 0x0 ;  /* 0x0000000000007b1d */ /* 0x000fec0000010000 */
.L_x_17:
[----:B------:R-:W5:Y:S01]  /*4e20*/  S2UR UR36, SR_CgaCtaId ;  /* 0x00000000002479c3 */ /* 0x000f620000008800 */
[----:B------:R-:W-:Y:S01]  /*4e30*/  FSETP.NEU.AND P0, PT, R193, RZ, PT ;  /* 0x000000ffc100720b */ /* 0x000fe20003f0d000 */
[----:B------:R-:W-:-:S06]  /*4e40*/  UMOV UR4, 0x400 ;  /* 0x0000040000047882 */ /* 0x000fcc0000000000 */
[----:B------:R-:W1:Y:S01]  /*4e50*/  LDC.64 R188, c[0x0][0x378] ;  /* 0x0000de00ffbc7b82 */ /* 0x000e620000000a00 */
[----:B-----5:R-:W-:Y:S01]  /*4e60*/  ULEA UR36, UR36, UR4, 0x18 ;  /* 0x0000000424247291 */ /* 0x020fe2000f8ec03f */
[----:B-1----:R-:W-:-:S04]  /*4e70*/  IMAD.WIDE R188, R184, 0x4, R188 ;  /* 0x00000004b8bc7825 */ /* 0x002fc800078e02bc */
[----:B------:R-:W-:Y:S07]  /*4e80*/  @!P0 BRA `(.L_x_21) ;  /* 0x00000068006c8947 */ /* 0x000fee0003800000 */
[----:B------:R-:W-:Y:S01]  /*4e90*/  ULDC UR4, c[0x0][0x210] ;  /* 0x0000840000047ab9 */ /* 0x000fe20000000800 */
[----:B------:R-:W-:Y:S01]  /*4ea0*/  BSSY B6, `(.L_x_22) ;  /* 0x000001f000067945 */ /* 0x000fe20003800000 */
[----:B------:R-:W-:Y:S02]  /*4eb0*/  ISETP.GE.AND P0, PT, R184, UR4, PT ;  /* 0x00000004b8007c0c */ /* 0x000fe4000bf06270 */
[----:B------:R-:W-:Y:S01]  /*4ec0*/  CS2R R148, SRZ ;  /* 0x0000000000947805 */ /* 0x000fe2000001ff00 */
[----:B------:R-:W-:Y:S01]  /*4ed0*/  IMAD.MOV.U32 R4, RZ, RZ, RZ ;  /* 0x000000ffff047224 */ /* 0x000fe200078e00ff */
[----:B------:R-:W-:Y:S01]  /*4ee0*/  P2R R164, PR, RZ, 0x1 ;  /* 0x00000001ffa47803 */ /* 0x000fe20000000000 */
[----:B------:R-:W-:-:S08]  /*4ef0*/  IMAD.MOV.U32 R0, RZ, RZ, RZ ;  /* 0x000000ffff007224 */ /* 0x000fd000078e00ff */
[----:B------:R-:W-:Y:S05]  /*4f00*/  @P0 BRA `(.L_x_23) ;  /* 0x0000000000600947 */ /* 0x000fea0003800000 */
[----:B------:R-:W-:-:S13]  /*4f10*/  LOP3.LUT P1, RZ, R186, 0x10, RZ, 0xc0, !PT ;  /* 0x00000010baff7812 */ /* 0x000fda000782c0ff */
[----:B------:R-:W-:Y:S05]  /*4f20*/  @P1 BRA `(.L_x_24) ;  /* 0x0000000000401947 */ /* 0x000fea0003800000 */
        /* <DEDUP_REMOVED lines=15> */
[----:B-1234-:R-:W-:Y:S05]  /*5020*/  CALL.ABS.NOINC R14 ;  /* 0x000000000e007343 */ /* 0x01efea0003c00000 */
.L_x_24:
[----:B------:R-:W5:Y:S02]  /*5030*/  LDG.E R4, desc[UR38][R188.64] ;  /* 0x00000026bc047981 */ /* 0x000f64000c1e1900 */
[----:B-----5:R-:W-:Y:S01]  /*5040*/  SHF.R.S32.HI R0, RZ, 0x1f, R4 ;  /* 0x0000001fff007819 */ /* 0x020fe20000011404 */
[-C--:B----4-:R-:W-:Y:S02]  /*5050*/  IMAD R3, R23, R4.reuse, RZ ;  /* 0x0000000417037224 */ /* 0x090fe400078e02ff */
[----:B--2---:R-:W-:-:S04]  /*5060*/  IMAD.WIDE.U32 R4, R22, R4, RZ ;  /* 0x0000000416047225 */ /* 0x004fc800078e00ff */
[----:B------:R-:W-:-:S05]  /*5070*/  IMAD R0, R0, R22, R3 ;  /* 0x0000001600007224 */ /* 0x000fca00078e0203 */
[----:B------:R-:W-:Y:S02]  /*5080*/  IADD3 R0, R5, R0, RZ ;  /* 0x0000000005007210 */ /* 0x000fe40007ffe0ff */
.L_x_23:
[----:B------:R-:W-:Y:S05]  /*5090*/  BSYNC B6 ;  /* 0x0000000000067941 */ /* 0x000fea0003800000 */
.L_x_22:
[----:B------:R-:W-:Y:S01]  /*50a0*/  PRMT R3, R150, 0x9910, RZ ;  /* 0x0000991096037816 */ /* 0x000fe200000000ff */
[----:B------:R-:W-:Y:S01]  /*50b0*/  ULDC UR4, c[0x0][0x210] ;  /* 0x0000840000047ab9 */ /* 0x000fe20000000800 */
[----:B------:R-:W-:Y:S02]  /*50c0*/  IADD3 R4, P0, R192, R4, RZ ;  /* 0x00000004c0047210 */ /* 0x000fe40007f1e0ff */
[----:B------:R-:W-:Y:S02]  /*50d0*/  CS2R R160, SRZ ;  /* 0x0000000000a07805 */ /* 0x000fe4000001ff00 */
[----:B------:R-:W-:Y:S02]  /*50e0*/  ISETP.NE.AND P1, PT, R3, RZ, PT ;  /* 0x000000ff0300720c */ /* 0x000fe40003f25270 */
[----:B------:R-:W-:Y:S02]  /*50f0*/  CS2R R162, SRZ ;  /* 0x0000000000a27805 */ /* 0x000fe4000001ff00 */
[----:B------:R-:W-:Y:S01]  /*5100*/  LOP3.LUT R186, R186, 0xfffffffd, RZ, 0xc0, !PT ;  /* 0xfffffffdbaba7812 */ /* 0x000fe200078ec0ff */
[----:B------:R-:W-:Y:S01]  /*5110*/  IMAD.X R5, R187, 0x1, R0, P0 ;  /* 0x00000001bb057824 */ /* 0x000fe200000e0600 */
[----:B------:R-:W-:-:S02]  /*5120*/  ISETP.LT.AND P0, PT, R184, UR4, P1 ;  /* 0x00000004b8007c0c */ /* 0x000fc40008f01270 */
[----:B------:R-:W-:Y:S02]  /*5130*/  CS2R R156, SRZ ;  /* 0x00000000009c7805 */ /* 0x000fe4000001ff00 */
[----:B------:R-:W-:-:S03]  /*5140*/  PRMT R0, R151, 0x9910, RZ ;  /* 0x0000991097007816 */ /* 0x000fc600000000ff */
[----:B------:R-:W-:Y:S02]  /*5150*/  @P1 LOP3.LUT R186, R186, 0x2, RZ, 0xfc, !PT ;  /* 0x00000002baba1812 */ /* 0x000fe400078efcff */
[----:B------:R-:W-:-:S04]  /*5160*/  ISETP.NE.AND P1, PT, R0, RZ, PT ;  /* 0x000000ff0000720c */ /* 0x000fc80003f25270 */
[----:B------:R1:W5:Y:S01]  /*5170*/  @P0 LDG.E.LTC128B.128 R160, desc[UR38][R4.64] ;  /* 0x0000002604a00981 */ /* 0x000362000c1e1d20 */
[----:B------:R-:W-:Y:S02]  /*5180*/  CS2R R158, SRZ ;  /* 0x00000000009e7805 */ /* 0x000fe4000001ff00 */
[C---:B------:R-:W-:Y:S01]  /*5190*/  ISETP.LT.AND P0, PT, R184.reuse, UR4, P1 ;  /* 0x00000004b8007c0c */ /* 0x040fe20008f01270 */
[----:B------:R-:W-:Y:S01]  /*51a0*/  VIADD R194, R184, 0x2 ;  /* 0x00000002b8c27836 */ /* 0x000fe20000000000 */
[----:B------:R-:W-:-:S04]  /*51b0*/  LOP3.LUT R186, R186, 0xfffffffe, RZ, 0xc0, !PT ;  /* 0xfffffffebaba7812 */ /* 0x000fc800078ec0ff */
[----:B------:R-:W-:-:S07]  /*51c0*/  @P1 LOP3.LUT R186, R186, 0x1, RZ, 0xfc, !PT ;  /* 0x00000001baba1812 */ /* 0x000fce00078efcff */
[----:B------:R1:W5:Y:S01]  /*51d0*/  @P0 LDG.E.LTC128B.128 R156, desc[UR38][R4.64+0x100] ;  /* 0x00010026049c0981 */ /* 0x000362000c1e1d20 */
[----:B------:R-:W-:Y:S01]  /*51e0*/  ISETP.GE.AND P1, PT, R194, UR4, PT ;  /* 0x00000004c2007c0c */ /* 0x000fe2000bf26270 */
[----:B------:R-:W-:Y:S01]  /*51f0*/  BSSY B6, `(.L_x_25) ;  /* 0x000001d000067945 */ /* 0x000fe20003800000 */
[----:B------:R-:W-:-:S11]  /*5200*/  LOP3.LUT R186, R186, 0xffffffdf, RZ, 0xc0, !PT ;  /* 0xffffffdfbaba7812 */ /* 0x000fd600078ec0ff */
[----:B------:R-:W-:Y:S01]  /*5210*/  @P1 LOP3.LUT R186, R186, 0x20, RZ, 0xfc, !PT ;  /* 0x00000020baba1812 */ /* 0x000fe200078efcff */
[----:B------:R-:W-:Y:S06]  /*5220*/  @P1 BRA `(.L_x_26) ;  /* 0x0000000000641947 */ /* 0x000fec0003800000 */
[----:B------:R-:W-:-:S13]  /*5230*/  LOP3.LUT P1, RZ, R186, 0x10, RZ, 0xc0, !PT ;  /* 0x00000010baff7812 */ /* 0x000fda000782c0ff */
[----:B------:R-:W-:Y:S05]  /*5240*/  @P1 BRA `(.L_x_27) ;  /* 0x0000000000401947 */ /* 0x000fea0003800000 */
[----:B------:R-:W-:Y:S01]  /*5250*/  MOV R14, 0x0 ;  /* 0x00000000000e7802 */ /* 0x000fe20000000f00 */
[----:B------:R-:W-:Y:S01]  /*5260*/  ULDC.64 UR4, c[0x4][0x78] ;  /* 0x01001e0000047ab9 */ /* 0x000fe20000000a00 */
[----:B------:R-:W-:Y:S01]  /*5270*/  ULDC.64 UR6, c[0x4][0x88] ;  /* 0x0100220000067ab9 */ /* 0x000fe20000000a00 */
[----:B-1----:R-:W-:Y:S01]  /*5280*/  IMAD.U32 R4, RZ, RZ, UR4 ;  /* 0x00000004ff047e24 */ /* 0x002fe2000f8e00ff */
        /* <DEDUP_REMOVED lines=11> */
[----:B-12345:R-:W-:Y:S05]  /*5340*/  CALL.ABS.NOINC R14 ;  /* 0x000000000e007343 */ /* 0x03efea0003c00000 */
.L_x_27:
[----:B-1----:R-:W2:Y:S02]  /*5350*/  LDG.E R4, desc[UR38][R188.64+0x8] ;  /* 0x00000826bc047981 */ /* 0x002ea4000c1e1900 */
[----:B--2---:R-:W-:Y:S01]  /*5360*/  SHF.R.S32.HI R148, RZ, 0x1f, R4 ;  /* 0x0000001fff947819 */ /* 0x004fe20000011404 */
[-C--:B----4-:R-:W-:Y:S02]  /*5370*/  IMAD R3, R23, R4.reuse, RZ ;  /* 0x0000000417037224 */ /* 0x090fe400078e02ff */
[----:B------:R-:W-:-:S04]  /*5380*/  IMAD.WIDE.U32 R4, R22, R4, RZ ;  /* 0x0000000416047225 */ /* 0x000fc800078e00ff */
[----:B------:R-:W-:Y:S01]  /*5390*/  IMAD R148, R148, R22, R3 ;  /* 0x0000001694947224 */ /* 0x000fe200078e0203 */
[----:B------:R-:W-:-:S04]  /*53a0*/  MOV R149, R4 ;  /* 0x0000000400957202 */ /* 0x000fc80000000f00 */
[----:B------:R-:W-:Y:S02]  /*53b0*/  IADD3 R148, R5, R148, RZ ;  /* 0x0000009405947210 */ /* 0x000fe40007ffe0ff */
.L_x_26:
[----:B------:R-:W-:Y:S05]  /*53c0*/  BSYNC B6 ;  /* 0x0000000000067941 */ /* 0x000fea0003800000 */
.L_x_25:
[----:B-1----:R-:W-:Y:S01]  /*53d0*/  IADD3 R4, P0, R192, R149, RZ ;  /* 0x00000095c0047210 */ /* 0x002fe20007f1e0ff */
[----:B------:R-:W-:Y:S01]  /*53e0*/  ULDC UR4, c[0x0][0x210] ;  /* 0x0000840000047ab9 */ /* 0x000fe20000000800 */
[----:B------:R-:W-:Y:S02]  /*53f0*/  LOP3.LUT P2, RZ, R186, 0x2, RZ, 0xc0, !PT ;  /* 0x00000002baff7812 */ /* 0x000fe4000784c0ff */
[----:B------:R-:W-:Y:S02]  /*5400*/  CS2R R152, SRZ ;  /* 0x0000000000987805 */ /* 0x000fe4000001ff00 */
[----:B------:R-:W-:Y:S02]  /*5410*/  IADD3.X R5, R187, R148, RZ, P0, !PT ;  /* 0x00000094bb057210 */ /* 0x000fe400007fe4ff */
[----:B------:R-:W-:Y:S02]  /*5420*/  CS2R R154, SRZ ;  /* 0x00000000009a7805 */ /* 0x000fe4000001ff00 */
[----:B------:R-:W-:-:S02]  /*5430*/  ISETP.LT.AND P0, PT, R194, UR4, P2 ;  /* 0x00000004c2007c0c */ /* 0x000fc40009701270 */
[----:B------:R-:W-:Y:S02]  /*5440*/  LOP3.LUT P1, RZ, R186, 0x1, RZ, 0xc0, !PT ;  /* 0x00000001baff7812 */ /* 0x000fe4000782c0ff */
[----:B------:R-:W-:Y:S02]  /*5450*/  CS2R R148, SRZ ;  /* 0x0000000000947805 */ /* 0x000fe4000001ff00 */
[----:B------:R-:W-:-:S07]  /*5460*/  CS2R R150, SRZ ;  /* 0x0000000000967805 */ /* 0x000fce000001ff00 */
[----:B------:R-:W2:Y:S01]  /*5470*/  @P0 LDG.E.LTC128B.128 R152, desc[UR38][R4.64] ;  /* 0x0000002604980981 */ /* 0x000ea2000c1e1d20 */
[----:B------:R-:W-:Y:S02]  /*5480*/  ISETP.LT.AND P0, PT, R194, UR4, P1 ;  /* 0x00000004c2007c0c */ /* 0x000fe40008f01270 */
[----:B------:R-:W-:-:S11]  /*5490*/  ISETP.NE.AND P1, PT, R164, RZ, PT ;  /* 0x000000ffa400720c */ /* 0x000fd60003f25270 */
[----:B------:R1:W3:Y:S01]  /*54a0*/  @P0 LDG.E.LTC128B.128 R148, desc[UR38][R4.64+0x100] ;  /* 0x0001002604940981 */ /* 0x0002e2000c1e1d20 */
[----:B------:R-:W-:Y:S05]  /*54b0*/  WARPSYNC.ALL ;  /* 0x0000000000007948 */ /* 0x000fea0003800000 */
[----:B------:R-:W-:Y:S01]  /*54c0*/  BAR.SYNC.DEFER_BLOCKING 0x0 ;  /* 0x0000000000007b1d */ /* 0x000fe20000010000 */
[-C--:B-----5:R-:W-:Y:S01]  /*54d0*/  FMUL R3, R162, R193.reuse ;  /* 0x000000c1a2037220 */ /* 0x0a0fe20000400000 */
[----:B------:R-:W-:-:S04]  /*54e0*/  FMUL R0, R163, R193 ;  /* 0x000000c1a3007220 */ /* 0x000fc80000400000 */
[----:B------:R-:W-:Y:S01]  /*54f0*/  BSSY B6, `(.L_x_28) ;  /* 0x000004a000067945 */ /* 0x000fe20003800000 */
[-C--:B-1----:R-:W-:Y:S01]  /*5500*/  FMUL R4, R161, R193.reuse ;  /* 0x000000c1a1047220 */ /* 0x082fe20000400000 */
[----:B------:R-:W-:Y:S01]  /*5510*/  FMUL R5, R160, R193 ;  /* 0x000000c1a0057220 */ /* 0x000fe20000400000 */
[----:B------:R1:W-:Y:S04]  /*5520*/  STS.64 [R183], R16 ;  /* 0x00000010b7007388 */ /* 0x0003e80000000a00 */
[----:B------:R-:W-:Y:S04]  /*5530*/  STS.64 [R183+0x20], R24 ;  /* 0x00002018b7007388 */ /* 0x000fe80000000a00 */
[----:B------:R-:W-:Y:S04]  /*5540*/  STS.64 [R183+0x40], R28 ;  /* 0x0000401cb7007388 */ /* 0x000fe80000000a00 */
[----:B------:R-:W-:Y:S04]  /*5550*/  STS.64 [R183+0x60], R32 ;  /* 0x00006020b7007388 */ /* 0x000fe80000000a00 */
[----:B------:R4:W-:Y:S04]  /*5560*/  STS.64 [R183+0x80], R36 ;  /* 0x00008024b7007388 */ /* 0x0009e80000000a00 */
[----:B------:R-:W-:Y:S04]  /*5570*/  STS.64 [R183+0xa0], R40 ;  /* 0x0000a028b7007388 */ /* 0x000fe80000000a00 */
[----:B------:R-:W-:Y:S01]  /*5580*/  STS.64 [R183+0xc0], R44 ;  /* 0x0000c02cb7007388 */ /* 0x000fe20000000a00 */
[----:B-1----:R-:W-:-:S03]  /*5590*/  CS2R R16, SRZ ;  /* 0x0000000000107805 */ /* 0x002fc6000001ff00 */
[----:B------:R-:W-:Y:S01]  /*55a0*/  STS.64 [R183+0xe0], R48 ;  /* 0x0000e030b7007388 */ /* 0x000fe20000000a00 */
[----:B------:R-:W-:Y:S01]  /*55b0*/  BAR.SYNC.DEFER_BLOCKING 0x0 ;  /* 0x0000000000007b1d */ /* 0x000fe20000010000 */
[----:B----4-:R-:W-:-:S05]  /*55c0*/  IADD3 R36, R184, 0x8, RZ ;  /* 0x00000008b8247810 */ /* 0x010fca0007ffe0ff */
[----:B------:R-:W1:Y:S04]  /*55d0*/  LDS.128 R176, [R182+UR36] ;  /* 0x00000024b6b07984 */ /* 0x000e680008000c00 */
[----:B------:R-:W4:Y:S04]  /*55e0*/  LDS.128 R172, [R182+UR36+0x100] ;  /* 0x00010024b6ac7984 */ /* 0x000f280008000c00 */
[----:B------:R-:W2:Y:S04]  /*55f0*/  LDS.128 R168, [R182+UR36+0x440] ;  /* 0x00044024b6a87984 */ /* 0x000ea80008000c00 */
[----:B------:R-:W3:Y:S01]  /*5600*/  LDS.128 R164, [R182+UR36+0x540] ;  /* 0x00054024b6a47984 */ /* 0x000ee20008000c00 */
[-C--:B-1----:R-:W-:Y:S01]  /*5610*/  FFMA R177, R177, R185.reuse, R4 ;  /* 0x000000b9b1b17223 */ /* 0x082fe20000000004 */
[-C--:B------:R-:W-:Y:S01]  /*5620*/  FFMA R178, R178, R185.reuse, R3 ;  /* 0x000000b9b2b27223 */ /* 0x080fe20000000003 */
[-C--:B------:R-:W-:Y:S01]  /*5630*/  FFMA R176, R176, R185.reuse, R5 ;  /* 0x000000b9b0b07223 */ /* 0x080fe20000000005 */
[----:B------:R-:W-:Y:S01]  /*5640*/  FFMA R179, R179, R185, R0 ;  /* 0x000000b9b3b37223 */ /* 0x000fe20000000000 */
[-C--:B------:R-:W-:Y:S01]  /*5650*/  FMUL R4, R157, R193.reuse ;  /* 0x000000c19d047220 */ /* 0x080fe20000400000 */
[-C--:B------:R-:W-:Y:S01]  /*5660*/  FMUL R3, R158, R193.reuse ;  /* 0x000000c19e037220 */ /* 0x080fe20000400000 */
[-C--:B------:R-:W-:Y:S01]  /*5670*/  FMUL R5, R156, R193.reuse ;  /* 0x000000c19c057220 */ /* 0x080fe20000400000 */
[----:B------:R-:W-:Y:S01]  /*5680*/  FMUL R0, R159, R193 ;  /* 0x000000c19f007220 */ /* 0x000fe20000400000 */
[-C--:B----4-:R-:W-:Y:S01]  /*5690*/  FFMA R173, R173, R185.reuse, R4 ;  /* 0x000000b9adad7223 */ /* 0x090fe20000000004 */
[-C--:B------:R-:W-:Y:S01]  /*56a0*/  FFMA R174, R174, R185.reuse, R3 ;  /* 0x000000b9aeae7223 */ /* 0x080fe20000000003 */
[-C--:B------:R-:W-:Y:S01]  /*56b0*/  FFMA R172, R172, R185.reuse, R5 ;  /* 0x000000b9acac7223 */ /* 0x080fe20000000005 */
[----:B------:R-:W-:Y:S01]  /*56c0*/  FFMA R175, R175, R185, R0 ;  /* 0x000000b9afaf7223 */ /* 0x000fe20000000000 */
[-C--:B--2---:R-:W-:Y:S01]  /*56d0*/  FMUL R4, R153, R193.reuse ;  /* 0x000000c199047220 */ /* 0x084fe20000400000 */
[-C--:B------:R-:W-:Y:S01]  /*56e0*/  FMUL R3, R154, R193.reuse ;  /* 0x000000c19a037220 */ /* 0x080fe20000400000 */
[-C--:B------:R-:W-:Y:S01]  /*56f0*/  FMUL R5, R152, R193.reuse ;  /* 0x000000c198057220 */ /* 0x080fe20000400000 */
[----:B------:R-:W-:Y:S01]  /*5700*/  FMUL R0, R155, R193 ;  /* 0x000000c19b007220 */ /* 0x000fe20000400000 */
[-C--:B------:R-:W-:Y:S01]  /*5710*/  FFMA R169, R169, R185.reuse, R4 ;  /* 0x000000b9a9a97223 */ /* 0x080fe20000000004 */
[-C--:B------:R-:W-:Y:S01]  /*5720*/  FFMA R170, R170, R185.reuse, R3 ;  /* 0x000000b9aaaa7223 */ /* 0x080fe20000000003 */
[-C--:B------:R-:W-:Y:S01]  /*5730*/  FFMA R168, R168, R185.reuse, R5 ;  /* 0x000000b9a8a87223 */ /* 0x080fe20000000005 */
[----:B------:R-:W-:Y:S01]  /*5740*/  FFMA R171, R171, R185, R0 ;  /* 0x000000b9abab7223 */ /* 0x000fe20000000000 */
[-C--:B---3--:R-:W-:Y:S01]  /*5750*/  FMUL R4, R149, R193.reuse ;  /* 0x000000c195047220 */ /* 0x088fe20000400000 */
[-C--:B------:R-:W-:Y:S01]  /*5760*/  FMUL R3, R150, R193.reuse ;  /* 0x000000c196037220 */ /* 0x080fe20000400000 */
[-C--:B------:R-:W-:Y:S01]  /*5770*/  FMUL R5, R148, R193.reuse ;  /* 0x000000c194057220 */ /* 0x080fe20000400000 */
[----:B------:R-:W-:Y:S01]  /*5780*/  FMUL R0, R151, R193 ;  /* 0x000000c197007220 */ /* 0x000fe20000400000 */
[-C--:B------:R-:W-:Y:S01]  /*5790*/  FFMA R165, R165, R185.reuse, R4 ;  /* 0x000000b9a5a57223 */ /* 0x080fe20000000004 */
[-C--:B------:R-:W-:Y:S01]  /*57a0*/  FFMA R166, R166, R185.reuse, R3 ;  /* 0x000000b9a6a67223 */ /* 0x080fe20000000003 */
[-C--:B------:R-:W-:Y:S01]  /*57b0*/  FFMA R164, R164, R185.reuse, R5 ;  /* 0x000000b9a4a47223 */ /* 0x080fe20000000005 */
[----:B------:R-:W-:Y:S01]  /*57c0*/  FFMA R167, R167, R185, R0 ;  /* 0x000000b9a7a77223 */ /* 0x000fe20000000000 */
[----:B------:R-:W-:-:S02]  /*57d0*/  MOV R4, RZ ;  /* 0x000000ff00047202 */ /* 0x000fc40000000f00 */
[----:B------:R-:W-:Y:S01]  /*57e0*/  MOV R3, RZ ;  /* 0x000000ff00037202 */ /* 0x000fe20000000f00 */
[----:B------:R-:W-:Y:S06]  /*57f0*/  @P1 BRA `(.L_x_29) ;  /* 0x0000000000641947 */ /* 0x000fec0003800000 */
        /* <DEDUP_REMOVED lines=17> */
[----:B-1----:R-:W-:Y:S05]  /*5910*/  CALL.ABS.NOINC R14 ;  /* 0x000000000e007343 */ /* 0x002fea0003c00000 */
.L_x_30:
[----:B------:R-:W2:Y:S01]  /*5920*/  LDG.E R3, desc[UR38][R188.64] ;  /* 0x00000026bc037981 */ /* 0x000ea2000c1e1900 */
[----:B------:R-:W-:Y:S01]  /*5930*/  ULDC.64 UR4, c[0x0][0x2c8] ;  /* 0x0000b20000047ab9 */ /* 0x000fe20000000a00 */
[----:B--2---:R-:W-:Y:S01]  /*5940*/  SHF.R.S32.HI R0, RZ, 0x1f, R3 ;  /* 0x0000001fff007819 */ /* 0x004fe20000011403 */
[----:B------:R-:W-:-:S04]  /*5950*/  IMAD.WIDE.U32 R4, R3, UR4, RZ ;  /* 0x0000000403047c25 */ /* 0x000fc8000f8e00ff */
[----:B------:R-:W-:-:S04]  /*5960*/  IMAD R0, R0, UR4, RZ ;  /* 0x0000000400007c24 */ /* 0x000fc8000f8e02ff */
[----:B------:R-:W-:-:S05]  /*5970*/  IMAD R0, R3, UR5, R0 ;  /* 0x0000000503007c24 */ /* 0x000fca000f8e0200 */
[----:B------:R-:W-:Y:S02]  /*5980*/  IADD3 R3, R5, R0, RZ ;  /* 0x0000000005037210 */ /* 0x000fe40007ffe0ff */
.L_x_29:
[----:B------:R-:W-:Y:S05]  /*5990*/  BSYNC B6 ;  /* 0x0000000000067941 */ /* 0x000fea0003800000 */
.L_x_28:
[----:B------:R-:W-:Y:S01]  /*59a0*/  IADD3 R4, P0, R4, R181, RZ ;  /* 0x000000b504047210 */ /* 0x000fe20007f1e0ff */
[----:B------:R-:W-:Y:S01]  /*59b0*/  ULDC UR4, c[0x0][0x210] ;  /* 0x0000840000047ab9 */ /* 0x000fe20000000800 */
[C---:B------:R-:W-:Y:S01]  /*59c0*/  LOP3.LUT P3, RZ, R186.reuse, 0x4, RZ, 0xc0, !PT ;  /* 0x00000004baff7812 */ /* 0x040fe2000786c0ff */
[----:B------:R-:W-:Y:S01]  /*59d0*/  BSSY B6, `(.L_x_31) ;  /* 0x0000023000067945 */ /* 0x000fe20003800000 */
[----:B------:R-:W-:Y:S01]  /*59e0*/  LOP3.LUT P2, RZ, R186, 0x8, RZ, 0xc0, !PT ;  /* 0x00000008baff7812 */ /* 0x000fe2000784c0ff */
[----:B------:R-:W-:Y:S01]  /*59f0*/  IMAD.X R5, R3, 0x1, R180, P0 ;  /* 0x0000000103057824 */ /* 0x000fe200000e06b4 */
[----:B------:R-:W-:Y:S02]  /*5a00*/  ISETP.LT.AND P0, PT, R184, UR4, P3 ;  /* 0x00000004b8007c0c */ /* 0x000fe40009f01270 */
[----:B------:R-:W-:-:S11]  /*5a10*/  LOP3.LUT P1, RZ, R186, 0x20, RZ, 0xc0, !PT ;  /* 0x00000020baff7812 */ /* 0x000fd6000782c0ff */
[----:B------:R1:W-:Y:S01]  /*5a20*/  @P0 STG.E.128 desc[UR38][R4.64], R176 ;  /* 0x000000b004000986 */ /* 0x0003e2000c101d26 */
[----:B------:R-:W-:-:S13]  /*5a30*/  ISETP.LT.AND P0, PT, R184, UR4, P2 ;  /* 0x00000004b8007c0c */ /* 0x000fda0009701270 */
[----:B------:R1:W-:Y:S01]  /*5a40*/  @P0 STG.E.128 desc[UR38][R4.64+0x100], R172 ;  /* 0x000100ac04000986 */ /* 0x0003e2000c101d26 */
[----:B------:R-:W-:Y:S05]  /*5a50*/  @P1 BRA `(.L_x_32) ;  /* 0x0000000000681947 */ /* 0x000fea0003800000 */
        /* <DEDUP_REMOVED lines=18> */
.L_x_33:
[----:B------:R-:W2:Y:S01]  /*5b80*/  LDG.E R0, desc[UR38][R188.64+0x8] ;  /* 0x00000826bc007981 */ /* 0x000ea2000c1e1900 */
[----:B------:R-:W-:Y:S01]  /*5b90*/  ULDC.64 UR4, c[0x0][0x2c8] ;  /* 0x0000b20000047ab9 */ /* 0x000fe20000000a00 */
[----:B--2---:R-:W-:Y:S01]  /*5ba0*/  SHF.R.S32.HI R17, RZ, 0x1f, R0 ;  /* 0x0000001fff117819 */ /* 0x004fe20000011400 */
[----:B-1----:R-:W-:-:S04]  /*5bb0*/  IMAD.WIDE.U32 R4, R0, UR4, RZ ;  /* 0x0000000400047c25 */ /* 0x002fc8000f8e00ff */
[----:B------:R-:W-:Y:S01]  /*5bc0*/  IMAD R17, R17, UR4, RZ ;  /* 0x0000000411117c24 */ /* 0x000fe2000f8e02ff */
[----:B------:R-:W-:-:S03]  /*5bd0*/  MOV R16, R4 ;  /* 0x0000000400107202 */ /* 0x000fc60000000f00 */
[----:B------:R-:W-:-:S05]  /*5be0*/  IMAD R17, R0, UR5, R17 ;  /* 0x0000000500117c24 */ /* 0x000fca000f8e0211 */
[----:B------:R-:W-:Y:S02]  /*5bf0*/  IADD3 R17, R5, R17, RZ ;  /* 0x0000001105117210 */ /* 0x000fe40007ffe0ff */
.L_x_32:
[----:B------:R-:W-:Y:S05]  /*5c00*/  BSYNC B6 ;  /* 0x0000000000067941 */ /* 0x000fea0003800000 */
.L_x_31:
[----:B-1----:R-:W-:Y:S01]  /*5c10*/  IADD3 R4, P0, R16, R181, RZ ;  /* 0x000000b510047210 */ /* 0x002fe20007f1e0ff */
[----:B------:R-:W-:Y:S01]  /*5c20*/  ULDC UR4, c[0x0][0x210] ;  /* 0x0000840000047ab9 */ /* 0x000fe20000000800 */
[C---:B------:R-:W-:Y:S01]  /*5c30*/  LOP3.LUT P2, RZ, R186.reuse, 0x4, RZ, 0xc0, !PT ;  /* 0x00000004baff7812 */ /* 0x040fe2000784c0ff */
[----:B------:R-:W-:Y:S01]  /*5c40*/  BSSY B6, `(.L_x_34) ;  /* 0x0000027000067945 */ /* 0x000fe20003800000 */
[----:B------:R-:W-:Y:S01]  /*5c50*/  LOP3.LUT P1, RZ, R186, 0x8, RZ, 0xc0, !PT ;  /* 0x00000008baff7812 */ /* 0x000fe2000782c0ff */
[----:B------:R-:W-:Y:S01]  /*5c60*/  IMAD.X R5, R17, 0x1, R180, P0 ;  /* 0x0000000111057824 */ /* 0x000fe200000e06b4 */
[----:B------:R-:W-:Y:S01]  /*5c70*/  ISETP.LT.AND P0, PT, R194, UR4, P2 ;  /* 0x00000004c2007c0c */ /* 0x000fe20009701270 */
[----:B------:R-:W-:Y:S02]  /*5c80*/  IMAD.MOV.U32 R17, RZ, RZ, RZ ;  /* 0x000000ffff117224 */ /* 0x000fe400078e00ff */
[----:B------:R-:W-:Y:S02]  /*5c90*/  IMAD.MOV.U32 R24, RZ, RZ, RZ ;  /* 0x000000ffff187224 */ /* 0x000fe400078e00ff */
[----:B------:R-:W-:-:S02]  /*5ca0*/  IMAD.MOV.U32 R3, RZ, RZ, RZ ;  /* 0x000000ffff037224 */ /* 0x000fc400078e00ff */
[----:B------:R-:W-:-:S06]  /*5cb0*/  IMAD.MOV.U32 R0, RZ, RZ, RZ ;  /* 0x000000ffff007224 */ /* 0x000fcc00078e00ff */
[----:B------:R1:W-:Y:S01]  /*5cc0*/  @P0 STG.E.128 desc[UR38][R4.64], R168 ;  /* 0x000000a804000986 */ /* 0x0003e2000c101d26 */
[----:B------:R-:W-:Y:S02]  /*5cd0*/  ISETP.LT.AND P0, PT, R194, UR4, P1 ;  /* 0x00000004c2007c0c */ /* 0x000fe40008f01270 */
[----:B------:R-:W-:-:S04]  /*5ce0*/  ISETP.GE.AND P1, PT, R36, UR4, PT ;  /* 0x0000000424007c0c */ /* 0x000fc8000bf26270 */
[----:B------:R-:W-:-:S07]  /*5cf0*/  P2R R16, PR, RZ, 0x2 ;  /* 0x00000002ff107803 */ /* 0x000fce0000000000 */
[----:B------:R1:W-:Y:S02]  /*5d00*/  @P0 STG.E.128 desc[UR38][R4.64+0x100], R164 ;  /* 0x000100a404000986 */ /* 0x0003e4000c101d26 */
        /* <DEDUP_REMOVED lines=19> */
.L_x_36:
[----:B-1----:R-:W2:Y:S02]  /*5e40*/  LDG.E R4, desc[UR38][R188.64+0x20] ;  /* 0x00002026bc047981 */ /* 0x002ea4000c1e1900 */
[----:B--2---:R-:W-:Y:S01]  /*5e50*/  SHF.R.S32.HI R0, RZ, 0x1f, R4 ;  /* 0x0000001fff007819 */ /* 0x004fe20000011404 */
[-C--:B------:R-:W-:Y:S02]  /*5e60*/  IMAD R3, R23, R4.reuse, RZ ;  /* 0x0000000417037224 */ /* 0x080fe400078e02ff */
[----:B------:R-:W-:-:S04]  /*5e70*/  IMAD.WIDE.U32 R4, R22, R4, RZ ;  /* 0x0000000416047225 */ /* 0x000fc800078e00ff */
[----:B------:R-:W-:Y:S01]  /*5e80*/  IMAD R0, R0, R22, R3 ;  /* 0x0000001600007224 */ /* 0x000fe200078e0203 */
[----:B------:R-:W-:-:S04]  /*5e90*/  MOV R3, R4 ;  /* 0x0000000400037202 */ /* 0x000fc80000000f00 */
[----:B------:R-:W-:Y:S02]  /*5ea0*/  IADD3 R0, R5, R0, RZ ;  /* 0x0000000005007210 */ /* 0x000fe40007ffe0ff */
.L_x_35:
[----:B------:R-:W-:Y:S05]  /*5eb0*/  BSYNC B6 ;  /* 0x0000000000067941 */ /* 0x000fea0003800000 */
.L_x_34:
[----:B-1----:R-:W-:Y:S01]  /*5ec0*/  IADD3 R4, P0, R192, R3, RZ ;  /* 0x00000003c0047210 */ /* 0x002fe20007f1e0ff */
[----:B------:R-:W-:Y:S01]  /*5ed0*/  ULDC UR4, c[0x0][0x210] ;  /* 0x0000840000047ab9 */ /* 0x000fe20000000800 */
[C---:B------:R-:W-:Y:S02]  /*5ee0*/  LOP3.LUT P2, RZ, R186.reuse, 0x2, RZ, 0xc0, !PT ;  /* 0x00000002baff7812 */ /* 0x040fe4000784c0ff */
[----:B------:R-:W-:Y:S01]  /*5ef0*/  LOP3.LUT P1, RZ, R186, 0x1, RZ, 0xc0, !PT ;  /* 0x00000001baff7812 */ /* 0x000fe2000782c0ff */
[----:B------:R-:W-:Y:S01]  /*5f00*/  IMAD.X R5, R187, 0x1, R0, P0 ;  /* 0x00000001bb057824 */ /* 0x000fe200000e0600 */
[----:B------:R-:W-:-:S13]  /*5f10*/  ISETP.LT.AND P0, PT, R36, UR4, P2 ;  /* 0x0000000424007c0c */ /* 0x000fda0009701270 */
[----:B------:R1:W5:Y:S01]  /*5f20*/  @P0 LDG.E.LTC128B.128 R160, desc[UR38][R4.64] ;  /* 0x0000002604a00981 */ /* 0x000362000c1e1d20 */
[----:B------:R-:W-:-:S13]  /*5f30*/  ISETP.LT.AND P0, PT, R36, UR4, P1 ;  /* 0x0000000424007c0c */ /* 0x000fda0008f01270 */
[----:B------:R1:W5:Y:S01]  /*5f40*/  @P0 LDG.E.LTC128B.128 R156, desc[UR38][R4.64+0x100] ;  /* 0x00010026049c0981 */ /* 0x000362000c1e1d20 */
[----:B------:R-:W-:Y:S01]  /*5f50*/  VIADD R40, R184, 0xa ;  /* 0x0000000ab8287836 */ /* 0x000fe20000000000 */
[----:B------:R-:W-:Y:S04]  /*5f60*/  BSSY B6, `(.L_x_37) ;  /* 0x000001d000067945 */ /* 0x000fe80003800000 */
[----:B------:R-:W-:-:S04]  /*5f70*/  ISETP.GE.AND P1, PT, R40, UR4, PT ;  /* 0x0000000428007c0c */ /* 0x000fc8000bf26270 */
[----:B------:R-:W-:-:S09]  /*5f80*/  P2R R41, PR, RZ, 0x2 ;  /* 0x00000002ff297803 */ /* 0x000fd20000000000 */
        /* <DEDUP_REMOVED lines=19> */
.L_x_39:
[----:B-1----:R-:W2:Y:S02]  /*60c0*/  LDG.E R4, desc[UR38][R188.64+0x28] ;  /* 0x00002826bc047981 */ /* 0x002ea4000c1e1900 */
[----:B--2---:R-:W-:Y:S01]  /*60d0*/  SHF.R.S32.HI R24, RZ, 0x1f, R4 ;  /* 0x0000001fff187819 */ /* 0x004fe20000011404 */
[-C--:B------:R-:W-:Y:S02]  /*60e0*/  IMAD R3, R23, R4.reuse, RZ ;  /* 0x0000000417037224 */ /* 0x080fe400078e02ff */
[----:B------:R-:W-:-:S04]  /*60f0*/  IMAD.WIDE.U32 R4, R22, R4, RZ ;  /* 0x0000000416047225 */ /* 0x000fc800078e00ff */
[----:B------:R-:W-:Y:S01]  /*6100*/  IMAD R24, R24, R22, R3 ;  /* 0x0000001618187224 */ /* 0x000fe200078e0203 */
[----:B------:R-:W-:-:S04]  /*6110*/  MOV R17, R4 ;  /* 0x0000000400117202 */ /* 0x000fc80000000f00 */
[----:B------:R-:W-:Y:S02]  /*6120*/  IADD3 R24, R5, R24, RZ ;  /* 0x0000001805187210 */ /* 0x000fe40007ffe0ff */
.L_x_38:
[----:B------:R-:W-:Y:S05]  /*6130*/  BSYNC B6 ;  /* 0x0000000000067941 */ /* 0x000fea0003800000 */
.L_x_37:
[----:B-1----:R-:W-:Y:S01]  /*6140*/  IADD3 R4, P0, R192, R17, RZ ;  /* 0x00000011c0047210 */ /* 0x002fe20007f1e0ff */
[----:B------:R-:W-:Y:S01]  /*6150*/  ULDC UR4, c[0x0][0x210] ;  /* 0x0000840000047ab9 */ /* 0x000fe20000000800 */
[----:B------:R-:W-:Y:S02]  /*6160*/  LOP3.LUT P2, RZ, R186, 0x2, RZ, 0xc0, !PT ;  /* 0x00000002baff7812 */ /* 0x000fe4000784c0ff */
[----:B------:R-:W-:Y:S02]  /*6170*/  IADD3.X R5, R187, R24, RZ, P0, !PT ;  /* 0x00000018bb057210 */ /* 0x000fe400007fe4ff */
[----:B------:R-:W-:Y:S02]  /*6180*/  ISETP.LT.AND P0, PT, R40, UR4, P2 ;  /* 0x0000000428007c0c */ /* 0x000fe40009701270 */
[----:B------:R-:W-:-:S11]  /*6190*/  LOP3.LUT P1, RZ, R186, 0x1, RZ, 0xc0, !PT ;  /* 0x00000001baff7812 */ /* 0x000fd6000782c0ff */
[----:B------:R-:W2:Y:S01]  /*61a0*/  @P0 LDG.E.LTC128B.128 R152, desc[UR38][R4.64] ;  /* 0x0000002604980981 */ /* 0x000ea2000c1e1d20 */
[----:B------:R-:W-:Y:S02]  /*61b0*/  ISETP.LT.AND P0, PT, R40, UR4, P1 ;  /* 0x0000000428007c0c */ /* 0x000fe40008f01270 */
[----:B------:R-:W-:-:S11]  /*61c0*/  ISETP.NE.AND P1, PT, R16, RZ, PT ;  /* 0x000000ff1000720c */ /* 0x000fd60003f25270 */
[----:B------:R1:W3:Y:S01]  /*61d0*/  @P0 LDG.E.LTC128B.128 R148, desc[UR38][R4.64+0x100] ;  /* 0x0001002604940981 */ /* 0x0002e2000c1e1d20 */
[----:B------:R-:W-:Y:S05]  /*61e0*/  WARPSYNC.ALL ;  /* 0x0000000000007948 */ /* 0x000fea0003800000 */
[----:B------:R-:W-:Y:S01]  /*61f0*/  BAR.SYNC.DEFER_BLOCKING 0x0 ;  /* 0x0000000000007b1d */ /* 0x000fe20000010000 */
[-C--:B-----5:R-:W-:Y:S01]  /*6200*/  FMUL R21, R160, R193.reuse ;  /* 0x000000c1a0157220 */ /* 0x0a0fe20000400000 */
[-C--:B------:R-:W-:Y:S01]  /*6210*/  FMUL R3, R162, R193.reuse ;  /* 0x000000c1a2037220 */ /* 0x080fe20000400000 */
[-C--:B------:R-:W-:Y:S01]  /*6220*/  FMUL R20, R161, R193.reuse ;  /* 0x000000c1a1147220 */ /* 0x080fe20000400000 */
[----:B------:R-:W-:Y:S01]  /*6230*/  FMUL R0, R163, R193 ;  /* 0x000000c1a3007220 */ /* 0x000fe20000400000 */
[----:B------:R-:W-:Y:S01]  /*6240*/  IADD3 R37, R184, 0x10, RZ ;  /* 0x00000010b8257810 */ /* 0x000fe20007ffe0ff */
[----:B------:R-:W-:Y:S01]  /*6250*/  BSSY B6, `(.L_x_40) ;  /* 0x0000047000067945 */ /* 0x000fe20003800000 */
[----:B------:R-:W-:Y:S04]  /*6260*/  STS.64 [R183], R18 ;  /* 0x00000012b7007388 */ /* 0x000fe80000000a00 */
[----:B------:R-:W-:Y:S04]  /*6270*/  STS.64 [R183+0x20], R26 ;  /* 0x0000201ab7007388 */ /* 0x000fe80000000a00 */
[----:B------:R-:W-:Y:S04]  /*6280*/  STS.64 [R183+0x40], R30 ;  /* 0x0000401eb7007388 */ /* 0x000fe80000000a00 */
[----:B------:R-:W-:Y:S04]  /*6290*/  STS.64 [R183+0x60], R34 ;  /* 0x00006022b7007388 */ /* 0x000fe80000000a00 */
[----:B------:R4:W-:Y:S04]  /*62a0*/  STS.64 [R183+0x80], R38 ;  /* 0x00008026b7007388 */ /* 0x0009e80000000a00 */
[----:B------:R-:W-:Y:S04]  /*62b0*/  STS.64 [R183+0xa0], R42 ;  /* 0x0000a02ab7007388 */ /* 0x000fe80000000a00 */
[----:B------:R-:W-:Y:S04]  /*62c0*/  STS.64 [R183+0xc0], R46 ;  /* 0x0000c02eb7007388 */ /* 0x000fe80000000a00 */
[----:B------:R-:W-:Y:S01]  /*62d0*/  STS.64 [R183+0xe0], R50 ;  /* 0x0000e032b7007388 */ /* 0x000fe20000000a00 */
[----:B------:R-:W-:Y:S01]  /*62e0*/  BAR.SYNC.DEFER_BLOCKING 0x0 ;  /* 0x0000000000007b1d */ /* 0x000fe20000010000 */
[----:B----4-:R-:W-:-:S05]  /*62f0*/  CS2R R38, SRZ ;  /* 0x0000000000267805 */ /* 0x010fca000001ff00 */
[----:B------:R-:W4:Y:S04]  /*6300*/  LDS.128 R12, [R182+UR36] ;  /* 0x00000024b60c7984 */ /* 0x000f280008000c00 */
[----:B------:R-:W4:Y:S04]  /*6310*/  LDS.128 R8, [R182+UR36+0x100] ;  /* 0x00010024b6087984 */ /* 0x000f280008000c00 */
[----:B-1----:R-:W1:Y:S04]  /*6320*/  LDS.128 R4, [R182+UR36+0x440] ;  /* 0x00044024b6047984 */ /* 0x002e680008000c00 */
[----:B------:R-:W3:Y:S01]  /*6330*/  LDS.128 R16, [R182+UR36+0x540] ;  /* 0x00054024b6107984 */ /* 0x000ee20008000c00 */
[-C--:B----4-:R-:W-:Y:S01]  /*6340*/  FFMA R32, R12, R185.reuse, R21 ;  /* 0x000000b90c207223 */ /* 0x090fe20000000015 */
[-C--:B------:R-:W-:Y:S01]  /*6350*/  FFMA R34, R14, R185.reuse, R3 ;  /* 0x000000b90e227223 */ /* 0x080fe20000000003 */
[-C--:B------:R-:W-:Y:S01]  /*6360*/  FFMA R33, R13, R185.reuse, R20 ;  /* 0x000000b90d217223 */ /* 0x080fe20000000014 */
[----:B------:R-:W-:Y:S01]  /*6370*/  FFMA R35, R15, R185, R0 ;  /* 0x000000b90f237223 */ /* 0x000fe20000000000 */
[-C--:B------:R-:W-:Y:S01]  /*6380*/  FMUL R12, R157, R193.reuse ;  /* 0x000000c19d0c7220 */ /* 0x080fe20000400000 */
[-C--:B------:R-:W-:Y:S01]  /*6390*/  FMUL R3, R158, R193.reuse ;  /* 0x000000c19e037220 */ /* 0x080fe20000400000 */
[-C--:B------:R-:W-:Y:S01]  /*63a0*/  FMUL R13, R156, R193.reuse ;  /* 0x000000c19c0d7220 */ /* 0x080fe20000400000 */
[----:B------:R-:W-:Y:S01]  /*63b0*/  FMUL R0, R159, R193 ;  /* 0x000000c19f007220 */ /* 0x000fe20000400000 */
[-C--:B------:R-:W-:Y:S01]  /*63c0*/  FFMA R29, R9, R185.reuse, R12 ;  /* 0x000000b9091d7223 */ /* 0x080fe2000000000c */
[-C--:B------:R-:W-:Y:S01]  /*63d0*/  FFMA R30, R10, R185.reuse, R3 ;  /* 0x000000b90a1e7223 */ /* 0x080fe20000000003 */
[-C--:B------:R-:W-:Y:S01]  /*63e0*/  FFMA R28, R8, R185.reuse, R13 ;  /* 0x000000b9081c7223 */ /* 0x080fe2000000000d */
[----:B------:R-:W-:Y:S01]  /*63f0*/  FFMA R31, R11, R185, R0 ;  /* 0x000000b90b1f7223 */ /* 0x000fe20000000000 */
[-C--:B--2---:R-:W-:Y:S01]  /*6400*/  FMUL R9, R152, R193.reuse ;  /* 0x000000c198097220 */ /* 0x084fe20000400000 */
[-C--:B------:R-:W-:Y:S01]  /*6410*/  FMUL R3, R154, R193.reuse ;  /* 0x000000c19a037220 */ /* 0x080fe20000400000 */
[-C--:B------:R-:W-:Y:S01]  /*6420*/  FMUL R8, R153, R193.reuse ;  /* 0x000000c199087220 */ /* 0x080fe20000400000 */
[----:B------:R-:W-:Y:S01]  /*6430*/  FMUL R0, R155, R193 ;  /* 0x000000c19b007220 */ /* 0x000fe20000400000 */
[-C--:B-1----:R-:W-:Y:S01]  /*6440*/  FFMA R24, R4, R185.reuse, R9 ;  /* 0x000000b904187223 */ /* 0x082fe20000000009 */
        /* <DEDUP_REMOVED lines=32> */
.L_x_42:
[----:B------:R-:W2:Y:S01]  /*6650*/  LDG.E R3, desc[UR38][R188.64+0x20] ;  /* 0x00002026bc037981 */ /* 0x000ea2000c1e1900 */
[----:B------:R-:W-:Y:S01]  /*6660*/  ULDC.64 UR4, c[0x0][0x2c8] ;  /* 0x0000b20000047ab9 */ /* 0x000fe20000000a00 */
[----:B--2---:R-:W-:Y:S01]  /*6670*/  SHF.R.S32.HI R0, RZ, 0x1f, R3 ;  /* 0x0000001fff007819 */ /* 0x004fe20000011403 */
[----:B------:R-:W-:-:S04]  /*6680*/  IMAD.WIDE.U32 R4, R3, UR4, RZ ;  /* 0x0000000403047c25 */ /* 0x000fc8000f8e00ff */
[----:B------:R-:W-:-:S04]  /*6690*/  IMAD R0, R0, UR4, RZ ;  /* 0x0000000400007c24 */ /* 0x000fc8000f8e02ff */
[----:B------:R-:W-:-:S05]  /*66a0*/  IMAD R0, R3, UR5, R0 ;  /* 0x0000000503007c24 */ /* 0x000fca000f8e0200 */
[----:B------:R-:W-:Y:S02]  /*66b0*/  IADD3 R3, R5, R0, RZ ;  /* 0x0000000005037210 */ /* 0x000fe40007ffe0ff */
.L_x_41:
[----:B------:R-:W-:Y:S05]  /*66c0*/  BSYNC B6 ;  /* 0x0000000000067941 */ /* 0x000fea0003800000 */
.L_x_40:
[----:B------:R-:W-:Y:S01]  /*66d0*/  IADD3 R4, P0, R4, R181, RZ ;  /* 0x000000b504047210 */ /* 0x000fe20007f1e0ff */
[----:B------:R-:W-:Y:S01]  /*66e0*/  ULDC UR4, c[0x0][0x210] ;  /* 0x0000840000047ab9 */ /* 0x000fe20000000800 */
[C---:B------:R-:W-:Y:S01]  /*66f0*/  LOP3.LUT P3, RZ, R186.reuse, 0x4, RZ, 0xc0, !PT ;  /* 0x00000004baff7812 */ /* 0x040fe2000786c0ff */
[----:B------:R-:W-:Y:S01]  /*6700*/  BSSY B6, `(.L_x_43) ;  /* 0x0000023000067945 */ /* 0x000fe20003800000 */
[----:B------:R-:W-:Y:S01]  /*6710*/  LOP3.LUT P2, RZ, R186, 0x8, RZ, 0xc0, !PT ;  /* 0x00000008baff7812 */ /* 0x000fe2000784c0ff */
[----:B------:R-:W-:Y:S01]  /*6720*/  IMAD.X R5, R3, 0x1, R180, P0 ;  /* 0x0000000103057824 */ /* 0x000fe200000e06b4 */
[----:B------:R-:W-:Y:S02]  /*6730*/  ISETP.LT.AND P0, PT, R36, UR4, P3 ;  /* 0x0000000424007c0c */ /* 0x000fe40009f01270 */
[----:B------:R-:W-:-:S11]  /*6740*/  ISETP.NE.AND P1, PT, R41, RZ, PT ;  /* 0x000000ff2900720c */ /* 0x000fd60003f25270 */
        /* <DEDUP_REMOVED lines=22> */
.L_x_45:
        /* <DEDUP_REMOVED lines=8> */
.L_x_44:
[----:B------:R-:W-:Y:S05]  /*6930*/  BSYNC B6 ;  /* 0x0000000000067941 */ /* 0x000fea0003800000 */
.L_x_43:
[----:B------:R-:W-:Y:S01]  /*6940*/  IADD3 R38, P0, R38, R181, RZ ;  /* 0x000000b526267210 */ /* 0x000fe20007f1e0ff */
[----:B------:R-:W-:Y:S01]  /*6950*/  ULDC UR4, c[0x0][0x210] ;  /* 0x0000840000047ab9 */ /* 0x000fe20000000800 */
[C---:B------:R-:W-:Y:S01]  /*6960*/  LOP3.LUT P2, RZ, R186.reuse, 0x4, RZ, 0xc0, !PT ;  /* 0x00000004baff7812 */ /* 0x040fe2000784c0ff */
[----:B------:R-:W-:Y:S01]  /*6970*/  BSSY B6, `(.L_x_46) ;  /* 0x0000025000067945 */ /* 0x000fe20003800000 */
[----:B------:R-:W-:Y:S01]  /*6980*/  LOP3.LUT P1, RZ, R186, 0x8, RZ, 0xc0, !PT ;  /* 0x00000008baff7812 */ /* 0x000fe2000782c0ff */
[----:B------:R-:W-:Y:S01]  /*6990*/  IMAD.X R39, R39, 0x1, R180, P0 ;  /* 0x0000000127277824 */ /* 0x000fe200000e06b4 */
[----:B------:R-:W-:Y:S02]  /*69a0*/  ISETP.LT.AND P0, PT, R40, UR4, P2 ;  /* 0x0000000428007c0c */ /* 0x000fe40009701270 */
[----:B-1----:R-:W-:Y:S01]  /*69b0*/  CS2R R28, SRZ ;  /* 0x00000000001c7805 */ /* 0x002fe2000001ff00 */
[----:B------:R-:W-:Y:S02]  /*69c0*/  IMAD.MOV.U32 R4, RZ, RZ, RZ ;  /* 0x000000ffff047224 */ /* 0x000fe400078e00ff */
[----:B------:R-:W-:-:S08]  /*69d0*/  IMAD.MOV.U32 R0, RZ, RZ, RZ ;  /* 0x000000ffff007224 */ /* 0x000fd000078e00ff */
[----:B------:R-:W-:Y:S01]  /*69e0*/  @P0 STG.E.128 desc[UR38][R38.64], R24 ;  /* 0x0000001826000986 */ /* 0x000fe2000c101d26 */
[----:B------:R-:W-:Y:S02]  /*69f0*/  ISETP.LT.AND P0, PT, R40, UR4, P1 ;  /* 0x0000000428007c0c */ /* 0x000fe40008f01270 */
[----:B------:R-:W-:-:S11]  /*6a00*/  ISETP.GE.AND P1, PT, R37, UR4, PT ;  /* 0x0000000425007c0c */ /* 0x000fd6000bf26270 */
[----:B------:R1:W-:Y:S02]  /*6a10*/  @P0 STG.E.128 desc[UR38][R38.64+0x100], R16 ;  /* 0x0001001026000986 */ /* 0x0003e4000c101d26 */
[----:B-1----:R-:W-:Y:S01]  /*6a20*/  P2R R16, PR, RZ, 0x2 ;  /* 0x00000002ff107803 */ /* 0x002fe20000000000 */
        /* <DEDUP_REMOVED lines=19> */
.L_x_48:
[----:B------:R-:W2:Y:S02]  /*6b60*/  LDG.E R4, desc[UR38][R188.64+0x40] ;  /* 0x00004026bc047981 */ /* 0x000ea4000c1e1900 */
[----:B--2---:R-:W-:Y:S01]  /*6b70*/  SHF.R.S32.HI R0, RZ, 0x1f, R4 ;  /* 0x0000001fff007819 */ /* 0x004fe20000011404 */
[-C--:B------:R-:W-:Y:S02]  /*6b80*/  IMAD R3, R23, R4.reuse, RZ ;  /* 0x0000000417037224 */ /* 0x080fe400078e02ff */
[----:B------:R-:W-:-:S04]  /*6b90*/  IMAD.WIDE.U32 R4, R22, R4, RZ ;  /* 0x0000000416047225 */ /* 0x000fc800078e00ff */
[----:B------:R-:W-:-:S05]  /*6ba0*/  IMAD R0, R0, R22, R3 ;  /* 0x0000001600007224 */ /* 0x000fca00078e0203 */
[----:B------:R-:W-:Y:S02]  /*6bb0*/  IADD3 R0, R5, R0, RZ ;  /* 0x0000000005007210 */ /* 0x000fe40007ffe0ff */
.L_x_47:
[----:B------:R-:W-:Y:S05]  /*6bc0*/  BSYNC B6 ;  /* 0x0000000000067941 */ /* 0x000fea0003800000 */
.L_x_46:
[----:B------:R-:W-:Y:S01]  /*6bd0*/  IADD3 R4, P0, R192, R4, RZ ;  /* 0x00000004c0047210 */ /* 0x000fe20007f1e0ff */
        /* <DEDUP_REMOVED lines=31> */
.L_x_51:
[----:B-1----:R-:W2:Y:S02]  /*6dd0*/  LDG.E R4, desc[UR38][R188.64+0x48] ;  /* 0x00004826bc047981 */ /* 0x002ea4000c1e1900 */
[----:B--2---:R-:W-:Y:S01]  /*6de0*/  SHF.R.S32.HI R28, RZ, 0x1f, R4 ;  /* 0x0000001fff1c7819 */ /* 0x004fe20000011404 */
[-C--:B------:R-:W-:Y:S02]  /*6df0*/  IMAD R3, R23, R4.reuse, RZ ;  /* 0x0000000417037224 */ /* 0x080fe400078e02ff */
[----:B------:R-:W-:-:S04]  /*6e00*/  IMAD.WIDE.U32 R4, R22, R4, RZ ;  /* 0x0000000416047225 */ /* 0x000fc800078e00ff */
[----:B------:R-:W-:Y:S01]  /*6e10*/  IMAD R28, R28, R22, R3 ;  /* 0x000000161c1c7224 */ /* 0x000fe200078e0203 */
[----:B------:R-:W-:-:S04]  /*6e20*/  MOV R29, R4 ;  /* 0x00000004001d7202 */ /* 0x000fc80000000f00 */
[----:B------:R-:W-:Y:S02]  /*6e30*/  IADD3 R28, R5, R28, RZ ;  /* 0x0000001c051c7210 */ /* 0x000fe40007ffe0ff */
.L_x_50:
[----:B------:R-:W-:Y:S05]  /*6e40*/  BSYNC B6 ;  /* 0x0000000000067941 */ /* 0x000fea0003800000 */
.L_x_49:
        /* <DEDUP_REMOVED lines=14> */
[----:B------:R-:W-:Y:S02]  /*6f30*/  IADD3 R36, R184, 0x18, RZ ;  /* 0x00000018b8247810 */ /* 0x000fe40007ffe0ff */
[----:B------:R-:W-:Y:S01]  /*6f40*/  CS2R R40, SRZ ;  /* 0x0000000000287805 */ /* 0x000fe2000001ff00 */
[----:B------:R-:W-:Y:S01]  /*6f50*/  BSSY B6, `(.L_x_52) ;  /* 0x0000048000067945 */ /* 0x000fe20003800000 */
[-C--:B-1----:R-:W-:Y:S01]  /*6f60*/  FMUL R4, R161, R193.reuse ;  /* 0x000000c1a1047220 */ /* 0x082fe20000400000 */
[----:B------:R-:W-:Y:S01]  /*6f70*/  FMUL R5, R160, R193 ;  /* 0x000000c1a0057220 */ /* 0x000fe20000400000 */
[----:B------:R-:W-:Y:S04]  /*6f80*/  STS.64 [R183], R80 ;  /* 0x00000050b7007388 */ /* 0x000fe80000000a00 */
[----:B------:R-:W-:Y:S04]  /*6f90*/  STS.64 [R183+0x20], R76 ;  /* 0x0000204cb7007388 */ /* 0x000fe80000000a00 */
[----:B------:R-:W-:Y:S04]  /*6fa0*/  STS.64 [R183+0x40], R72 ;  /* 0x00004048b7007388 */ /* 0x000fe80000000a00 */
[----:B------:R-:W-:Y:S04]  /*6fb0*/  STS.64 [R183+0x60], R68 ;  /* 0x00006044b7007388 */ /* 0x000fe80000000a00 */
[----:B------:R-:W-:Y:S04]  /*6fc0*/  STS.64 [R183+0x80], R64 ;  /* 0x00008040b7007388 */ /* 0x000fe80000000a00 */
[----:B------:R-:W-:Y:S04]  /*6fd0*/  STS.64 [R183+0xa0], R60 ;  /* 0x0000a03cb7007388 */ /* 0x000fe80000000a00 */
[----:B------:R-:W-:Y:S04]  /*6fe0*/  STS.64 [R183+0xc0], R56 ;  /* 0x0000c038b7007388 */ /* 0x000fe80000000a00 */
[----:B------:R-:W-:Y:S01]  /*6ff0*/  STS.64 [R183+0xe0], R52 ;  /* 0x0000e034b7007388 */ /* 0x000fe20000000a00 */
[----:B------:R-:W-:Y:S06]  /*7000*/  BAR.SYNC.DEFER_BLOCKING 0x0 ;  /* 0x0000000000007b1d */ /* 0x000fec0000010000 */
        /* <DEDUP_REMOVED lines=53> */
.L_x_54:
[----:B------:R-:W2:Y:S01]  /*7360*/  LDG.E R3, desc[UR38][R188.64+0x40] ;  /* 0x00004026bc037981 */ /* 0x000ea2000c1e1900 */
[----:B------:R-:W-:Y:S01]  /*7370*/  ULDC.64 UR4, c[0x0][0x2c8] ;  /* 0x0000b20000047ab9 */ /* 0x000fe20000000a00 */
[----:B--2---:R-:W-:Y:S01]  /*7380*/  SHF.R.S32.HI R0, RZ, 0x1f, R3 ;  /* 0x0000001fff007819 */ /* 0x004fe20000011403 */
[----:B------:R-:W-:-:S04]  /*7390*/  IMAD.WIDE.U32 R4, R3, UR4, RZ ;  /* 0x0000000403047c25 */ /* 0x000fc8000f8e00ff */
[----:B------:R-:W-:-:S04]  /*73a0*/  IMAD R0, R0, UR4, RZ ;  /* 0x0000000400007c24 */ /* 0x000fc8000f8e02ff */
[----:B------:R-:W-:-:S05]  /*73b0*/  IMAD R0, R3, UR5, R0 ;  /* 0x0000000503007c24 */ /* 0x000fca000f8e0200 */
[----:B------:R-:W-:Y:S02]  /*73c0*/  IADD3 R3, R5, R0, RZ ;  /* 0x0000000005037210 */ /* 0x000fe40007ffe0ff */
.L_x_53:
[----:B------:R-:W-:Y:S05]  /*73d0*/  BSYNC B6 ;  /* 0x0000000000067941 */ /* 0x000fea0003800000 */
.L_x_52:
        /* <DEDUP_REMOVED lines=30> */
.L_x_57:
        /* <DEDUP_REMOVED lines=8> */
.L_x_56:
[----:B------:R-:W-:Y:S05]  /*7640*/  BSYNC B6 ;  /* 0x0000000000067941 */ /* 0x000fea0003800000 */
.L_x_55:
        /* <DEDUP_REMOVED lines=34> */
.L_x_60:
[----:B------:R-:W2:Y:S02]  /*7870*/  LDG.E R4, desc[UR38][R188.64+0x60] ;  /* 0x00006026bc047981 */ /* 0x000ea4000c1e1900 */
[----:B--2---:R-:W-:Y:S01]  /*7880*/  SHF.R.S32.HI R0, RZ, 0x1f, R4 ;  /* 0x0000001fff007819 */ /* 0x004fe20000011404 */
[-C--:B------:R-:W-:Y:S02]  /*7890*/  IMAD R3, R23, R4.reuse, RZ ;  /* 0x0000000417037224 */ /* 0x080fe400078e02ff */
[----:B------:R-:W-:-:S04]  /*78a0*/  IMAD.WIDE.U32 R4, R22, R4, RZ ;  /* 0x0000000416047225 */ /* 0x000fc800078e00ff */
[----:B------:R-:W-:-:S05]  /*78b0*/  IMAD R0, R0, R22, R3 ;  /* 0x0000001600007224 */ /* 0x000fca00078e0203 */
[----:B------:R-:W-:Y:S02]  /*78c0*/  IADD3 R0, R5, R0, RZ ;  /* 0x0000000005007210 */ /* 0x000fe40007ffe0ff */
.L_x_59:
[----:B------:R-:W-:Y:S05]  /*78d0*/  BSYNC B6 ;  /* 0x0000000000067941 */ /* 0x000fea0003800000 */
.L_x_58:
        /* <DEDUP_REMOVED lines=32> */
.L_x_63:
[----:B-1----:R-:W2:Y:S02]  /*7ae0*/  LDG.E R4, desc[UR38][R188.64+0x68] ;  /* 0x00006826bc047981 */ /* 0x002ea4000c1e1900 */
[----:B--2---:R-:W-:Y:S01]  /*7af0*/  SHF.R.S32.HI R28, RZ, 0x1f, R4 ;  /* 0x0000001fff1c7819 */ /* 0x004fe20000011404 */
[-C--:B------:R-:W-:Y:S02]  /*7b00*/  IMAD R3, R23, R4.reuse, RZ ;  /* 0x0000000417037224 */ /* 0x080fe400078e02ff */
[----:B------:R-:W-:-:S04]  /*7b10*/  IMAD.WIDE.U32 R4, R22, R4, RZ ;  /* 0x0000000416047225 */ /* 0x000fc800078e00ff */
[----:B------:R-:W-:Y:S01]  /*7b20*/  IMAD R28, R28, R22, R3 ;  /* 0x000000161c1c7224 */ /* 0x000fe200078e0203 */
[----:B------:R-:W-:-:S04]  /*7b30*/  MOV R29, R4 ;  /* 0x00000004001d7202 */ /* 0x000fc80000000f00 */
[----:B------:R-:W-:Y:S02]  /*7b40*/  IADD3 R28, R5, R28, RZ ;  /* 0x0000001c051c7210 */ /* 0x000fe40007ffe0ff */
.L_x_62:
[----:B------:R-:W-:Y:S05]  /*7b50*/  BSYNC B6 ;  /* 0x0000000000067941 */ /* 0x000fea0003800000 */
.L_x_61:
        /* <DEDUP_REMOVED lines=81> */
.L_x_66:
[----:B------:R-:W2:Y:S01]  /*8070*/  LDG.E R3, desc[UR38][R188.64+0x60] ;  /* 0x00006026bc037981 */ /* 0x000ea2000c1e1900 */
[----:B------:R-:W-:Y:S01]  /*8080*/  ULDC.64 UR4, c[0x0][0x2c8] ;  /* 0x0000b20000047ab9 */ /* 0x000fe20000000a00 */
[----:B--2---:R-:W-:Y:S01]  /*8090*/  SHF.R.S32.HI R0, RZ, 0x1f, R3 ;  /* 0x0000001fff007819 */ /* 0x004fe20000011403 */
[----:B------:R-:W-:-:S04]  /*80a0*/  IMAD.WIDE.U32 R4, R3, UR4, RZ ;  /* 0x0000000403047c25 */ /* 0x000fc8000f8e00ff */
[----:B------:R-:W-:-:S04]  /*80b0*/  IMAD R0, R0, UR4, RZ ;  /* 0x0000000400007c24 */ /* 0x000fc8000f8e02ff */
[----:B------:R-:W-:-:S05]  /*80c0*/  IMAD R0, R3, UR5, R0 ;  /* 0x0000000503007c24 */ /* 0x000fca000f8e0200 */
[----:B------:R-:W-:Y:S02]  /*80d0*/  IADD3 R3, R5, R0, RZ ;  /* 0x0000000005037210 */ /* 0x000fe40007ffe0ff */
.L_x_65:
[----:B------:R-:W-:Y:S05]  /*80e0*/  BSYNC B6 ;  /* 0x0000000000067941 */ /* 0x000fea0003800000 */
.L_x_64:
        /* <DEDUP_REMOVED lines=30> */
.L_x_69:
        /* <DEDUP_REMOVED lines=8> */
.L_x_68:
[----:B------:R-:W-:Y:S05]  /*8350*/  BSYNC B6 ;  /* 0x0000000000067941 */ /* 0x000fea0003800000 */
.L_x_67:
        /* <DEDUP_REMOVED lines=34> */
.L_x_72:
[----:B------:R-:W2:Y:S02]  /*8580*/  LDG.E R4, desc[UR38][R188.64+0x80] ;  /* 0x00008026bc047981 */ /* 0x000ea4000c1e1900 */
[----:B--2---:R-:W-:Y:S01]  /*8590*/  SHF.R.S32.HI R0, RZ, 0x1f, R4 ;  /* 0x0000001fff007819 */ /* 0x004fe20000011404 */
[-C--:B------:R-:W-:Y:S02]  /*85a0*/  IMAD R3, R23, R4.reuse, RZ ;  /* 0x0000000417037224 */ /* 0x080fe400078e02ff */
[----:B------:R-:W-:-:S04]  /*85b0*/  IMAD.WIDE.U32 R4, R22, R4, RZ ;  /* 0x0000000416047225 */ /* 0x000fc800078e00ff */
[----:B------:R-:W-:-:S05]  /*85c0*/  IMAD R0, R0, R22, R3 ;  /* 0x0000001600007224 */ /* 0x000fca00078e0203 */
[----:B------:R-:W-:Y:S02]  /*85d0*/  IADD3 R0, R5, R0, RZ ;  /* 0x0000000005007210 */ /* 0x000fe40007ffe0ff */
.L_x_71:
[----:B------:R-:W-:Y:S05]  /*85e0*/  BSYNC B6 ;  /* 0x0000000000067941 */ /* 0x000fea0003800000 */
.L_x_70:
        /* <DEDUP_REMOVED lines=32> */
.L_x_75:
[----:B-1----:R-:W2:Y:S02]  /*87f0*/  LDG.E R4, desc[UR38][R188.64+0x88] ;  /* 0x00008826bc047981 */ /* 0x002ea4000c1e1900 */
[----:B--2---:R-:W-:Y:S01]  /*8800*/  SHF.R.S32.HI R28, RZ, 0x1f, R4 ;  /* 0x0000001fff1c7819 */ /* 0x004fe20000011404 */
[-C--:B------:R-:W-:Y:S02]  /*8810*/  IMAD R3, R23, R4.reuse, RZ ;  /* 0x0000000417037224 */ /* 0x080fe400078e02ff */
[----:B------:R-:W-:-:S04]  /*8820*/  IMAD.WIDE.U32 R4, R22, R4, RZ ;  /* 0x0000000416047225 */ /* 0x000fc800078e00ff */
[----:B------:R-:W-:Y:S01]  /*8830*/  IMAD R28, R28, R22, R3 ;  /* 0x000000161c1c7224 */ /* 0x000fe200078e0203 */
[----:B------:R-:W-:-:S04]  /*8840*/  MOV R29, R4 ;  /* 0x00000004001d7202 */ /* 0x000fc80000000f00 */
[----:B------:R-:W-:Y:S02]  /*8850*/  IADD3 R28, R5, R28, RZ ;  /* 0x0000001c051c7210 */ /* 0x000fe40007ffe0ff */
.L_x_74:
[----:B------:R-:W-:Y:S05]  /*8860*/  BSYNC B6 ;  /* 0x0000000000067941 */ /* 0x000fea0003800000 */
.L_x_73:
        /* <DEDUP_REMOVED lines=81> */
.L_x_78:
[----:B------:R-:W2:Y:S01]  /*8d80*/  LDG.E R3, desc[UR38][R188.64+0x80] ;  /* 0x00008026bc037981 */ /* 0x000ea2000c1e1900 */
[----:B------:R-:W-:Y:S01]  /*8d90*/  ULDC.64 UR4, c[0x0][0x2c8] ;  /* 0x0000b20000047ab9 */ /* 0x000fe20000000a00 */
[----:B--2---:R-:W-:Y:S01]  /*8da0*/  SHF.R.S32.HI R0, RZ, 0x1f, R3 ;  /* 0x0000001fff007819 */ /* 0x004fe20000011403 */
[----:B------:R-:W-:-:S04]  /*8db0*/  IMAD.WIDE.U32 R4, R3, UR4, RZ ;  /* 0x0000000403047c25 */ /* 0x000fc8000f8e00ff */
[----:B------:R-:W-:-:S04]  /*8dc0*/  IMAD R0, R0, UR4, RZ ;  /* 0x0000000400007c24 */ /* 0x000fc8000f8e02ff */
[----:B------:R-:W-:-:S05]  /*8dd0*/  IMAD R0, R3, UR5, R0 ;  /* 0x0000000503007c24 */ /* 0x000fca000f8e0200 */
[----:B------:R-:W-:Y:S02]  /*8de0*/  IADD3 R3, R5, R0, RZ ;  /* 0x0000000005037210 */ /* 0x000fe40007ffe0ff */
.L_x_77:
[----:B------:R-:W-:Y:S05]  /*8df0*/  BSYNC B6 ;  /* 0x0000000000067941 */ /* 0x000fea0003800000 */
.L_x_76:
        /* <DEDUP_REMOVED lines=30> */
.L_x_81:
        /* <DEDUP_REMOVED lines=8> */
.L_x_80:
[----:B------:R-:W-:Y:S05]  /*9060*/  BSYNC B6 ;  /* 0x0000000000067941 */ /* 0x000fea0003800000 */
.L_x_79:
        /* <DEDUP_REMOVED lines=34> */
.L_x_84:
[----:B------:R-:W2:Y:S02]  /*9290*/  LDG.E R4, desc[UR38][R188.64+0xa0] ;  /* 0x0000a026bc047981 */ /* 0x000ea4000c1e1900 */
[----:B--2---:R-:W-:Y:S01]  /*92a0*/  SHF.R.S32.HI R0, RZ, 0x1f, R4 ;  /* 0x0000001fff007819 */ /* 0x004fe20000011404 */
[-C--:B------:R-:W-:Y:S02]  /*92b0*/  IMAD R3, R23, R4.reuse, RZ ;  /* 0x0000000417037224 */ /* 0x080fe400078e02ff */
[----:B------:R-:W-:-:S04]  /*92c0*/  IMAD.WIDE.U32 R4, R22, R4, RZ ;  /* 0x0000000416047225 */ /* 0x000fc800078e00ff */
[----:B------:R-:W-:-:S05]  /*92d0*/  IMAD R0, R0, R22, R3 ;  /* 0x0000001600007224 */ /* 0x000fca00078e0203 */
[----:B------:R-:W-:Y:S02]  /*92e0*/  IADD3 R0, R5, R0, RZ ;  /* 0x0000000005007210 */ /* 0x000fe40007ffe0ff */
.L_x_83:
[----:B------:R-:W-:Y:S05]  /*92f0*/  BSYNC B6 ;  /* 0x0000000000067941 */ /* 0x000fea0003800000 */
.L_x_82:
        /* <DEDUP_REMOVED lines=32> */
.L_x_87:
[----:B-1----:R-:W2:Y:S02]  /*9500*/  LDG.E R4, desc[UR38][R188.64+0xa8] ;  /* 0x0000a826bc047981 */ /* 0x002ea4000c1e1900 */
[----:B--2---:R-:W-:Y:S01]  /*9510*/  SHF.R.S32.HI R28, RZ, 0x1f, R4 ;  /* 0x0000001fff1c7819 */ /* 0x004fe20000011404 */
[-C--:B------:R-:W-:Y:S02]  /*9520*/  IMAD R3, R23, R4.reuse, RZ ;  /* 0x0000000417037224 */ /* 0x080fe400078e02ff */
[----:B------:R-:W-:-:S04]  /*9530*/  IMAD.WIDE.U32 R4, R22, R4, RZ ;  /* 0x0000000416047225 */ /* 0x000fc800078e00ff */
[----:B------:R-:W-:Y:S01]  /*9540*/  IMAD R28, R28, R22, R3 ;  /* 0x000000161c1c7224 */ /* 0x000fe200078e0203 */
[----:B------:R-:W-:-:S04]  /*9550*/  MOV R29, R4 ;  /* 0x00000004001d7202 */ /* 0x000fc80000000f00 */
[----:B------:R-:W-:Y:S02]  /*9560*/  IADD3 R28, R5, R28, RZ ;  /* 0x0000001c051c7210 */ /* 0x000fe40007ffe0ff */
.L_x_86:
[----:B------:R-:W-:Y:S05]  /*9570*/  BSYNC B6 ;  /* 0x0000000000067941 */ /* 0x000fea0003800000 */
.L_x_85:
        /* <DEDUP_REMOVED lines=81> */
.L_x_90:
[----:B------:R-:W2:Y:S01]  /*9a90*/  LDG.E R3, desc[UR38][R188.64+0xa0] ;  /* 0x0000a026bc037981 */ /* 0x000ea2000c1e1900 */
[----:B------:R-:W-:Y:S01]  /*9aa0*/  ULDC.64 UR4, c[0x0][0x2c8] ;  /* 0x0000b20000047ab9 */ /* 0x000fe20000000a00 */
[----:B--2---:R-:W-:Y:S01]  /*9ab0*/  SHF.R.S32.HI R0, RZ, 0x1f, R3 ;  /* 0x0000001fff007819 */ /* 0x004fe20000011403 */
[----:B------:R-:W-:-:S04]  /*9ac0*/  IMAD.WIDE.U32 R4, R3, UR4, RZ ;  /* 0x0000000403047c25 */ /* 0x000fc8000f8e00ff */
[----:B------:R-:W-:-:S04]  /*9ad0*/  IMAD R0, R0, UR4, RZ ;  /* 0x0000000400007c24 */ /* 0x000fc8000f8e02ff */
[----:B------:R-:W-:-:S05]  /*9ae0*/  IMAD R0, R3, UR5, R0 ;  /* 0x0000000503007c24 */ /* 0x000fca000f8e0200 */
[----:B------:R-:W-:Y:S02]  /*9af0*/  IADD3 R3, R5, R0, RZ ;  /* 0x0000000005037210 */ /* 0x000fe40007ffe0ff */
.L_x_89:
[----:B------:R-:W-:Y:S05]  /*9b00*/  BSYNC B6 ;  /* 0x0000000000067941 */ /* 0x000fea0003800000 */
.L_x_88:
        /* <DEDUP_REMOVED lines=30> */
.L_x_93:
        /* <DEDUP_REMOVED lines=8> */
.L_x_92:
[----:B------:R-:W-:Y:S05]  /*9d70*/  BSYNC B6 ;  /* 0x0000000000067941 */ /* 0x000fea0003800000 */
.L_x_91:
        /* <DEDUP_REMOVED lines=34> */
.L_x_96:
[----:B------:R-:W2:Y:S02]  /*9fa0*/  LDG.E R4, desc[UR38][R188.64+0xc0] ;  /* 0x0000c026bc047981 */ /* 0x000ea4000c1e1900 */
[----:B--2---:R-:W-:Y:S01]  /*9fb0*/  SHF.R.S32.HI R0, RZ, 0x1f, R4 ;  /* 0x0000001fff007819 */ /* 0x004fe20000011404 */
[-C--:B------:R-:W-:Y:S02]  /*9fc0*/  IMAD R3, R23, R4.reuse, RZ ;  /* 0x0000000417037224 */ /* 0x080fe400078e02ff */
[----:B------:R-:W-:-:S04]  /*9fd0*/  IMAD.WIDE.U32 R4, R22, R4, RZ ;  /* 0x0000000416047225 */ /* 0x000fc800078e00ff */
[----:B------:R-:W-:-:S05]  /*9fe0*/  IMAD R0, R0, R22, R3 ;  /* 0x0000001600007224 */ /* 0x000fca00078e0203 */
[----:B------:R-:W-:Y:S02]  /*9ff0*/  IADD3 R0, R5, R0, RZ ;  /* 0x0000000005007210 */ /* 0x000fe40007ffe0ff */
.L_x_95:
[----:B------:R-:W-:Y:S05]  /*a000*/  BSYNC B6 ;  /* 0x0000000000067941 */ /* 0x000fea0003800000 */
.L_x_94:
        /* <DEDUP_REMOVED lines=32> */
.L_x_99:
[----:B-1----:R-:W2:Y:S02]  /*a210*/  LDG.E R4, desc[UR38][R188.64+0xc8] ;  /* 0x0000c826bc047981 */ /* 0x002ea4000c1e1900 */
[----:B--2---:R-:W-:Y:S01]  /*a220*/  SHF.R.S32.HI R28, RZ, 0x1f, R4 ;  /* 0x0000001fff1c7819 */ /* 0x004fe20000011404 */
[-C--:B------:R-:W-:Y:S02]  /*a230*/  IMAD R3, R23, R4.reuse, RZ ;  /* 0x0000000417037224 */ /* 0x080fe400078e02ff */
[----:B------:R-:W-:-:S04]  /*a240*/  IMAD.WIDE.U32 R4, R22, R4, RZ ;  /* 0x0000000416047225 */ /* 0x000fc800078e00ff */
[----:B------:R-:W-:Y:S01]  /*a250*/  IMAD R28, R28, R22, R3 ;  /* 0x000000161c1c7224 */ /* 0x000fe200078e0203 */
[----:B------:R-:W-:-:S04]  /*a260*/  MOV R29, R4 ;  /* 0x00000004001d7202 */ /* 0x000fc80000000f00 */
[----:B------:R-:W-:Y:S02]  /*a270*/  IADD3 R28, R5, R28, RZ ;  /* 0x0000001c051c7210 */ /* 0x000fe40007ffe0ff */
.L_x_98:
[----:B------:R-:W-:Y:S05]  /*a280*/  BSYNC B6 ;  /* 0x0000000000067941 */ /* 0x000fea0003800000 */
.L_x_97:
        /* <DEDUP_REMOVED lines=81> */
.L_x_102:
[----:B------:R-:W2:Y:S01]  /*a7a0*/  LDG.E R3, desc[UR38][R188.64+0xc0] ;  /* 0x0000c026bc037981 */ /* 0x000ea2000c1e1900 */
[----:B------:R-:W-:Y:S01]  /*a7b0*/  ULDC.64 UR4, c[0x0][0x2c8] ;  /* 0x0000b20000047ab9 */ /* 0x000fe20000000a00 */
[----:B--2---:R-:W-:Y:S01]  /*a7c0*/  SHF.R.S32.HI R0, RZ, 0x1f, R3 ;  /* 0x0000001fff007819 */ /* 0x004fe20000011403 */
[----:B------:R-:W-:-:S04]  /*a7d0*/  IMAD.WIDE.U32 R4, R3, UR4, RZ ;  /* 0x0000000403047c25 */ /* 0x000fc8000f8e00ff */
[----:B------:R-:W-:-:S04]  /*a7e0*/  IMAD R0, R0, UR4, RZ ;  /* 0x0000000400007c24 */ /* 0x000fc8000f8e02ff */
[----:B------:R-:W-:-:S05]  /*a7f0*/  IMAD R0, R3, UR5, R0 ;  /* 0x0000000503007c24 */ /* 0x000fca000f8e0200 */
[----:B------:R-:W-:Y:S02]  /*a800*/  IADD3 R3, R5, R0, RZ ;  /* 0x0000000005037210 */ /* 0x000fe40007ffe0ff */
.L_x_101:
[----:B------:R-:W-:Y:S05]  /*a810*/  BSYNC B6 ;  /* 0x0000000000067941 */ /* 0x000fea0003800000 */
.L_x_100:
        /* <DEDUP_REMOVED lines=30> */
.L_x_105:
        /* <DEDUP_REMOVED lines=8> */
.L_x_104:
[----:B------:R-:W-:Y:S05]  /*aa80*/  BSYNC B6 ;  /* 0x0000000000067941 */ /* 0x000fea0003800000 */
.L_x_103:
        /* <DEDUP_REMOVED lines=34> */
.L_x_108:
[----:B------:R-:W2:Y:S02]  /*acb0*/  LDG.E R4, desc[UR38][R188.64+0xe0] ;  /* 0x0000e026bc047981 */ /* 0x000ea4000c1e1900 */
[----:B--2---:R-:W-:Y:S01]  /*acc0*/  SHF.R.S32.HI R0, RZ, 0x1f, R4 ;  /* 0x0000001fff007819 */ /* 0x004fe20000011404 */
[-C--:B------:R-:W-:Y:S02]  /*acd0*/  IMAD R3, R23, R4.reuse, RZ ;  /* 0x0000000417037224 */ /* 0x080fe400078e02ff */
[----:B------:R-:W-:-:S04]  /*ace0*/  IMAD.WIDE.U32 R4, R22, R4, RZ ;  /* 0x0000000416047225 */ /* 0x000fc800078e00ff */
[----:B------:R-:W-:-:S05]  /*acf0*/  IMAD R0, R0, R22, R3 ;  /* 0x0000001600007224 */ /* 0x000fca00078e0203 */
[----:B------:R-:W-:Y:S02]  /*ad00*/  IADD3 R0, R5, R0, RZ ;  /* 0x0000000005007210 */ /* 0x000fe40007ffe0ff */
.L_x_107:
[----:B------:R-:W-:Y:S05]  /*ad10*/  BSYNC B6 ;  /* 0x0000000000067941 */ /* 0x000fea0003800000 */
.L_x_106:
        /* <DEDUP_REMOVED lines=32> */
.L_x_111:
[----:B------:R-:W2:Y:S02]  /*af20*/  LDG.E R0, desc[UR38][R188.64+0xe8] ;  /* 0x0000e826bc007981 */ /* 0x000ea4000c1e1900 */
[----:B--2---:R-:W-:Y:S01]  /*af30*/  SHF.R.S32.HI R3, RZ, 0x1f, R0 ;  /* 0x0000001fff037819 */ /* 0x004fe20000011400 */
[-C--:B------:R-:W-:Y:S02]  /*af40*/  IMAD R23, R23, R0.reuse, RZ ;  /* 0x0000000017177224 */ /* 0x080fe400078e02ff */
[----:B-1----:R-:W-:-:S04]  /*af50*/  IMAD.WIDE.U32 R4, R22, R0, RZ ;  /* 0x0000000016047225 */ /* 0x002fc800078e00ff */
[----:B------:R-:W-:Y:S01]  /*af60*/  IMAD R3, R3, R22, R23 ;  /* 0x0000001603037224 */ /* 0x000fe200078e0217 */
[----:B------:R-:W-:-:S04]  /*af70*/  MOV R29, R4 ;  /* 0x00000004001d7202 */ /* 0x000fc80000000f00 */
[----:B------:R-:W-:Y:S02]  /*af80*/  IADD3 R28, R5, R3, RZ ;  /* 0x00000003051c7210 */ /* 0x000fe40007ffe0ff */
.L_x_110:
[----:B------:R-:W-:Y:S05]  /*af90*/  BSYNC B6 ;  /* 0x0000000000067941 */ /* 0x000fea0003800000 */
.L_x_109:
        /* <DEDUP_REMOVED lines=15> */
[-C--:B------:R-:W-:Y:S01]  /*b090*/  FMUL R20, R163, R193.reuse ;  /* 0x000000c1a3147220 */ /* 0x080fe20000400000 */
[-C--:B------:R-:W-:Y:S01]  /*b0a0*/  FMUL R21, R156, R193.reuse ;  /* 0x000000c19c157220 */ /* 0x080fe20000400000 */
[-C--:B------:R-:W-:Y:S01]  /*b0b0*/  FMUL R14, R157, R193.reuse ;  /* 0x000000c19d0e7220 */ /* 0x080fe20000400000 */
[-C--:B------:R-:W-:Y:S01]  /*b0c0*/  FMUL R15, R158, R193.reuse ;  /* 0x000000c19e0f7220 */ /* 0x080fe20000400000 */
[----:B------:R-:W-:Y:S01]  /*b0d0*/  FMUL R12, R159, R193 ;  /* 0x000000c19f0c7220 */ /* 0x000fe20000400000 */
[----:B------:R-:W-:Y:S01]  /*b0e0*/  BSSY B6, `(.L_x_112) ;  /* 0x0000043000067945 */ /* 0x000fe20003800000 */
        /* <DEDUP_REMOVED lines=9> */
[----:B------:R-:W4:Y:S04]  /*b180*/  LDS.128 R28, [R182+UR36] ;  /* 0x00000024b61c7984 */ /* 0x000f280008000c00 */
[----:B-1----:R-:W-:Y:S04]  /*b190*/  LDS.128 R4, [R182+UR36+0x540] ;  /* 0x00054024b6047984 */ /* 0x002fe80008000c00 */
[----:B------:R-:W1:Y:S04]  /*b1a0*/  LDS.128 R24, [R182+UR36+0x100] ;  /* 0x00010024b6187984 */ /* 0x000e680008000c00 */
[----:B------:R-:W2:Y:S01]  /*b1b0*/  LDS.128 R16, [R182+UR36+0x440] ;  /* 0x00044024b6107984 */ /* 0x000ea20008000c00 */
[-C--:B----4-:R-:W-:Y:S01]  /*b1c0*/  FFMA R28, R28, R185.reuse, R33 ;  /* 0x000000b91c1c7223 */ /* 0x090fe20000000021 */
[-C--:B------:R-:W-:Y:S01]  /*b1d0*/  FFMA R29, R29, R185.reuse, R22 ;  /* 0x000000b91d1d7223 */ /* 0x080fe20000000016 */
[-C--:B------:R-:W-:Y:S01]  /*b1e0*/  FFMA R30, R30, R185.reuse, R23 ;  /* 0x000000b91e1e7223 */ /* 0x080fe20000000017 */
[-C--:B------:R-:W-:Y:S01]  /*b1f0*/  FFMA R31, R31, R185.reuse, R20 ;  /* 0x000000b91f1f7223 */ /* 0x080fe20000000014 */
[----:B------:R-:W-:Y:S01]  /*b200*/  CS2R R22, SRZ ;  /* 0x0000000000167805 */ /* 0x000fe2000001ff00 */
[-C--:B-1----:R-:W-:Y:S01]  /*b210*/  FFMA R24, R24, R185.reuse, R21 ;  /* 0x000000b918187223 */ /* 0x082fe20000000015 */
        /* <DEDUP_REMOVED lines=40> */
.L_x_114:
[----:B------:R-:W2:Y:S01]  /*b4a0*/  LDG.E R3, desc[UR38][R188.64+0xe0] ;  /* 0x0000e026bc037981 */ /* 0x000ea2000c1e1900 */
[----:B------:R-:W-:Y:S01]  /*b4b0*/  ULDC.64 UR4, c[0x0][0x2c8] ;  /* 0x0000b20000047ab9 */ /* 0x000fe20000000a00 */
[----:B--2---:R-:W-:Y:S01]  /*b4c0*/  SHF.R.S32.HI R0, RZ, 0x1f, R3 ;  /* 0x0000001fff007819 */ /* 0x004fe20000011403 */
[----:B------:R-:W-:-:S04]  /*b4d0*/  IMAD.WIDE.U32 R4, R3, UR4, RZ ;  /* 0x0000000403047c25 */ /* 0x000fc8000f8e00ff */
[----:B------:R-:W-:-:S04]  /*b4e0*/  IMAD R0, R0, UR4, RZ ;  /* 0x0000000400007c24 */ /* 0x000fc8000f8e02ff */
[----:B------:R-:W-:-:S05]  /*b4f0*/  IMAD R0, R3, UR5, R0 ;  /* 0x0000000503007c24 */ /* 0x000fca000f8e0200 */
[----:B------:R-:W-:Y:S02]  /*b500*/  IADD3 R3, R5, R0, RZ ;  /* 0x0000000005037210 */ /* 0x000fe40007ffe0ff */
.L_x_113:
[----:B------:R-:W-:Y:S05]  /*b510*/  BSYNC B6 ;  /* 0x0000000000067941 */ /* 0x000fea0003800000 */
.L_x_112:
[----:B------:R-:W-:Y:S01]  /*b520*/  IADD3 R4, P0, R4, R181, RZ ;  /* 0x000000b504047210 */ /* 0x000fe20007f1e0ff */
[----:B------:R-:W-:Y:S01]  /*b530*/  ULDC UR4, c[0x0][0x210] ;  /* 0x0000840000047ab9 */ /* 0x000fe20000000800 */
[C---:B------:R-:W-:Y:S01]  /*b540*/  LOP3.LUT P1, RZ, R186.reuse, 0x4, RZ, 0xc0, !PT ;  /* 0x00000004baff7812 */ /* 0x040fe2000782c0ff */
[----:B------:R-:W-:Y:S01]  /*b550*/  BSSY B6, `(.L_x_115) ;  /* 0x0000023000067945 */ /* 0x000fe20003800000 */
[----:B------:R-:W-:Y:S01]  /*b560*/  LOP3.LUT P3, RZ, R186, 0x8, RZ, 0xc0, !PT ;  /* 0x00000008baff7812 */ /* 0x000fe2000786c0ff */
[----:B------:R-:W-:Y:S01]  /*b570*/  IMAD.X R5, R3, 0x1, R180, P0 ;  /* 0x0000000103057824 */ /* 0x000fe200000e06b4 */
[C---:B------:R-:W-:Y:S02]  /*b580*/  ISETP.LT.AND P1, PT, R36.reuse, UR4, P1 ;  /* 0x0000000424007c0c */ /* 0x040fe40008f21270 */
[----:B------:R-:W-:Y:S02]  /*b590*/  ISETP.LT.AND P0, PT, R36, UR4, P3 ;  /* 0x0000000424007c0c */ /* 0x000fe40009f01270 */
[----:B------:R-:W-:-:S09]  /*b5a0*/  ISETP.NE.AND P2, PT, R37, RZ, PT ;  /* 0x000000ff2500720c */ /* 0x000fd20003f45270 */
[----:B------:R1:W-:Y:S04]  /*b5b0*/  @P1 STG.E.128 desc[UR38][R4.64], R28 ;  /* 0x0000001c04001986 */ /* 0x0003e8000c101d26 */
        /* <DEDUP_REMOVED lines=20> */
.L_x_117:
        /* <DEDUP_REMOVED lines=8> */
.L_x_116:
[----:B------:R-:W-:Y:S05]  /*b780*/  BSYNC B6 ;  /* 0x0000000000067941 */ /* 0x000fea0003800000 */
.L_x_115:
[C---:B------:R-:W-:Y:S01]  /*b790*/  LOP3.LUT P0, RZ, R186.reuse, 0x4, RZ, 0xc0, !PT ;  /* 0x00000004baff7812 */ /* 0x040fe2000780c0ff */
[----:B------:R-:W-:Y:S01]  /*b7a0*/  ULDC UR4, c[0x0][0x210] ;  /* 0x0000840000047ab9 */ /* 0x000fe20000000800 */
[----:B------:R-:W-:Y:S02]  /*b7b0*/  LOP3.LUT P2, RZ, R186, 0x8, RZ, 0xc0, !PT ;  /* 0x00000008baff7812 */ /* 0x000fe4000784c0ff */
[----:B------:R-:W-:Y:S02]  /*b7c0*/  ISETP.LT.AND P1, PT, R184, UR4, P0 ;  /* 0x00000004b8007c0c */ /* 0x000fe40008721270 */
[----:B------:R-:W-:-:S05]  /*b7d0*/  IADD3 R22, P0, R22, R181, RZ ;  /* 0x000000b516167210 */ /* 0x000fca0007f1e0ff */
[----:B------:R-:W-:Y:S01]  /*b7e0*/  IMAD.X R23, R23, 0x1, R180, P0 ;  /* 0x0000000117177824 */ /* 0x000fe200000e06b4 */
[----:B------:R-:W-:-:S05]  /*b7f0*/  ISETP.LT.AND P0, PT, R184, UR4, P2 ;  /* 0x00000004b8007c0c */ /* 0x000fca0009701270 */
[----:B------:R2:W-:Y:S08]  /*b800*/  @P1 STG.E.128 desc[UR38][R22.64], R16 ;  /* 0x0000001016001986 */ /* 0x0005f0000c101d26 */
[----:B------:R-:W-:Y:S05]  /*b810*/  @!P0 BRA `(.L_x_118) ;  /* 0x0000003800288947 */ /* 0x000fea0003800000 */
[----:B------:R3:W-:Y:S01]  /*b820*/  STG.E.128 desc[UR38][R22.64+0x100], R32 ;  /* 0x0001002016007986 */ /* 0x0007e2000c101d26 */
[----:B------:R-:W-:Y:S05]  /*b830*/  BRA `(.L_x_118) ;  /* 0x0000003800207947 */ /* 0x000fea0003800000 */
.L_x_21:
[----:B------:R-:W-:Y:S05]  /*b840*/  WARPSYNC.ALL ;  /* 0x0000000000007948 */ /* 0x000fea0003800000 */
[----:B------:R-:W-:Y:S01]  /*b850*/  BAR.SYNC.DEFER_BLOCKING 0x0 ;  /* 0x0000000000007b1d */ /* 0x000fe20000010000 */
[----:B------:R-:W-:Y:S02]  /*b860*/  IMAD.MOV.U32 R4, RZ, RZ, RZ ;  /* 0x000000ffff047224 */ /* 0x000fe400078e00ff */
[----:B------:R-:W-:-:S03]  /*b870*/  IMAD.MOV.U32 R3, RZ, RZ, RZ ;  /* 0x000000ffff037224 */ /* 0x000fc600078e00ff */
[----:B------:R-:W-:Y:S01]  /*b880*/  ULDC UR4, c[0x0][0x210] ;  /* 0x0000840000047ab9 */ /* 0x000fe20000000800 */
[----:B------:R-:W-:Y:S01]  /*b890*/  BSSY B6, `(.L_x_119) ;  /* 0x000002a000067945 */ /* 0x000fe20003800000 */
[----:B------:R-:W-:Y:S01]  /*b8a0*/  ISETP.GE.AND P0, PT, R184, UR4, PT ;  /* 0x00000004b8007c0c */ /* 0x000fe2000bf06270 */
[----:B------:R1:W-:Y:S04]  /*b8b0*/  STS.64 [R183], R16 ;  /* 0x00000010b7007388 */ /* 0x0003e80000000a00 */
[----:B------:R2:W-:Y:S04]  /*b8c0*/  STS.64 [R183+0x20], R24 ;  /* 0x00002018b7007388 */ /* 0x0005e80000000a00 */
[----:B------:R2:W-:Y:S04]  /*b8d0*/  STS.64 [R183+0x40], R28 ;  /* 0x0000401cb7007388 */ /* 0x0005e80000000a00 */
[----:B------:R2:W-:Y:S04]  /*b8e0*/  STS.64 [R183+0x60], R32 ;  /* 0x00006020b7007388 */ /* 0x0005e80000000a00 */
[----:B------:R2:W-:Y:S04]  /*b8f0*/  STS.64 [R183+0x80], R36 ;  /* 0x00008024b7007388 */ /* 0x0005e80000000a00 */
[----:B------:R2:W-:Y:S04]  /*b900*/  STS.64 [R183+0xa0], R40 ;  /* 0x0000a028b7007388 */ /* 0x0005e80000000a00 */
[----:B------:R2:W-:Y:S01]  /*b910*/  STS.64 [R183+0xc0], R44 ;  /* 0x0000c02cb7007388 */ /* 0x0005e20000000a00 */
[----:B-1----:R-:W-:-:S03]  /*b920*/  CS2R R16, SRZ ;  /* 0x0000000000107805 */ /* 0x002fc6000001ff00 */
[----:B------:R1:W-:Y:S01]  /*b930*/  STS.64 [R183+0xe0], R48 ;  /* 0x0000e030b7007388 */ /* 0x0003e20000000a00 */
[----:B------:R-:W-:Y:S06]  /*b940*/  BAR.SYNC.DEFER_BLOCKING 0x0 ;  /* 0x0000000000007b1d */ /* 0x000fec0000010000 */
[----:B------:R1:W1:Y:S04]  /*b950*/  LDS.128 R160, [R182+UR36] ;  /* 0x00000024b6a07984 */ /* 0x0002680008000c00 */
[----:B------:R1:W1:Y:S04]  /*b960*/  LDS.128 R156, [R182+UR36+0x100] ;  /* 0x00010024b69c7984 */ /* 0x0002680008000c00 */
[----:B------:R1:W1:Y:S04]  /*b970*/  LDS.128 R152, [R182+UR36+0x440] ;  /* 0x00044024b6987984 */ /* 0x0002680008000c00 */
[----:B------:R1:W1:Y:S01]  /*b980*/  LDS.128 R148, [R182+UR36+0x540] ;  /* 0x00054024b6947984 */ /* 0x0002620008000c00 */
        /* <DEDUP_REMOVED lines=19> */
.L_x_121:
[----:B------:R-:W5:Y:S01]  /*bac0*/  LDG.E R0, desc[UR38][R188.64] ;  /* 0x00000026bc007981 */ /* 0x000f62000c1e1900 */
[----:B------:R-:W-:Y:S01]  /*bad0*/  ULDC.64 UR4, c[0x0][0x2c8] ;  /* 0x0000b20000047ab9 */ /* 0x000fe20000000a00 */
[----:B-----5:R-:W-:Y:S01]  /*bae0*/  SHF.R.S32.HI R3, RZ, 0x1f, R0 ;  /* 0x0000001fff037819 */ /* 0x020fe20000011400 */
[----:B------:R-:W-:-:S04]  /*baf0*/  IMAD.WIDE.U32 R4, R0, UR4, RZ ;  /* 0x0000000400047c25 */ /* 0x000fc8000f8e00ff */
[----:B------:R-:W-:-:S04]  /*bb00*/  IMAD R3, R3, UR4, RZ ;  /* 0x0000000403037c24 */ /* 0x000fc8000f8e02ff */
[----:B------:R-:W-:-:S05]  /*bb10*/  IMAD R3, R0, UR5, R3 ;  /* 0x0000000500037c24 */ /* 0x000fca000f8e0203 */
[----:B------:R-:W-:Y:S02]  /*bb20*/  IADD3 R3, R5, R3, RZ ;  /* 0x0000000305037210 */ /* 0x000fe40007ffe0ff */
.L_x_120:
[----:B------:R-:W-:Y:S05]  /*bb30*/  BSYNC B6 ;  /* 0x0000000000067941 */ /* 0x000fea0003800000 */
.L_x_119:
[C---:B------:R-:W-:Y:S01]  /*bb40*/  LOP3.LUT P1, RZ, R186.reuse, 0x4, RZ, 0xc0, !PT ;  /* 0x00000004baff7812 */ /* 0x040fe2000782c0ff */
[----:B------:R-:W-:Y:S01]  /*bb50*/  ULDC UR4, c[0x0][0x210] ;  /* 0x0000840000047ab9 */ /* 0x000fe20000000800 */
[----:B------:R-:W-:Y:S01]  /*bb60*/  LOP3.LUT P0, RZ, R186, 0x8, RZ, 0xc0, !PT ;  /* 0x00000008baff7812 */ /* 0x000fe2000780c0ff */
[-C--:B-1----:R-:W-:Y:S01]  /*bb70*/  FMUL R163, R163, R185.reuse ;  /* 0x000000b9a3a37220 */ /* 0x082fe20000400000 */
[----:B------:R-:W-:Y:S01]  /*bb80*/  ISETP.LT.AND P1, PT, R184, UR4, P1 ;  /* 0x00000004b8007c0c */ /* 0x000fe20008f21270 */
[----:B------:R-:W-:Y:S01]  /*bb90*/  FMUL R162, R162, R185 ;  /* 0x000000b9a2a27220 */ /* 0x000fe20000400000 */
[----:B------:R-:W-:Y:S01]  /*bba0*/  IADD3 R4, P2, R4, R181, RZ ;  /* 0x000000b504047210 */ /* 0x000fe20007f5e0ff */
[-C--:B------:R-:W-:Y:S01]  /*bbb0*/  FMUL R161, R161, R185.reuse ;  /* 0x000000b9a1a17220 */ /* 0x080fe20000400000 */
[----:B------:R-:W-:Y:S01]  /*bbc0*/  ISETP.LT.AND P0, PT, R184, UR4, P0 ;  /* 0x00000004b8007c0c */ /* 0x000fe20008701270 */
[-C--:B------:R-:W-:Y:S01]  /*bbd0*/  FMUL R160, R160, R185.reuse ;  /* 0x000000b9a0a07220 */ /* 0x080fe20000400000 */
[----:B------:R-:W-:Y:S01]  /*bbe0*/  IADD3.X R5, R3, R180, RZ, P2, !PT ;  /* 0x000000b403057210 */ /* 0x000fe200017fe4ff */
[-C--:B------:R-:W-:Y:S01]  /*bbf0*/  FMUL R159, R159, R185.reuse ;  /* 0x000000b99f9f7220 */ /* 0x080fe20000400000 */
[-C--:B------:R-:W-:Y:S01]  /*bc00*/  FMUL R158, R158, R185.reuse ;  /* 0x000000b99e9e7220 */ /* 0x080fe20000400000 */
[-C--:B------:R-:W-:Y:S01]  /*bc10*/  FMUL R157, R157, R185.reuse ;  /* 0x000000b99d9d7220 */ /* 0x080fe20000400000 */
[----:B------:R-:W-:Y:S01]  /*bc20*/  FMUL R156, R156, R185 ;  /* 0x000000b99c9c7220 */ /* 0x000fe20000400000 */
[----:B----4-:R-:W-:Y:S01]  /*bc30*/  IADD3 R23, R184, 0x2, RZ ;  /* 0x00000002b8177810 */ /* 0x010fe20007ffe0ff */
[----:B------:R-:W-:Y:S01]  /*bc40*/  BSSY B6, `(.L_x_122) ;  /* 0x000001f000067945 */ /* 0x000fe20003800000 */
[----:B------:R1:W-:Y:S04]  /*bc50*/  @P1 STG.E.128 desc[UR38][R4.64], R160 ;  /* 0x000000a004001986 */ /* 0x0003e8000c101d26 */
[----:B------:R1:W-:Y:S01]  /*bc60*/  @P0 STG.E.128 desc[UR38][R4.64+0x100], R156 ;  /* 0x0001009c04000986 */ /* 0x0003e2000c101d26 */
[----:B------:R-:W-:-:S13]  /*bc70*/  ISETP.GE.AND P0, PT, R23, UR4, PT ;  /* 0x0000000417007c0c */ /* 0x000fda000bf06270 */
        /* <DEDUP_REMOVED lines=18> */
[----:B-123--:R-:W-:Y:S05]  /*bda0*/  CALL.ABS.NOINC R14 ;  /* 0x000000000e007343 */ /* 0x00efea0003c00000 */
.L_x_124:
[----:B------:R-:W4:Y:S01]  /*bdb0*/  LDG.E R0, desc[UR38][R188.64+0x8] ;  /* 0x00000826bc007981 */ /* 0x000f22000c1e1900 */
[----:B------:R-:W-:Y:S01]  /*bdc0*/  ULDC.64 UR4, c[0x0][0x2c8] ;  /* 0x0000b20000047ab9 */ /* 0x000fe20000000a00 */
[----:B----4-:R-:W-:Y:S01]  /*bdd0*/  SHF.R.S32.HI R17, RZ, 0x1f, R0 ;  /* 0x0000001fff117819 */ /* 0x010fe20000011400 */
[----:B-1----:R-:W-:-:S04]  /*bde0*/  IMAD.WIDE.U32 R4, R0, UR4, RZ ;  /* 0x0000000400047c25 */ /* 0x002fc8000f8e00ff */
[----:B------:R-:W-:Y:S01]  /*bdf0*/  IMAD R17, R17, UR4, RZ ;  /* 0x0000000411117c24 */ /* 0x000fe2000f8e02ff */
[----:B------:R-:W-:-:S03]  /*be00*/  MOV R16, R4 ;  /* 0x0000000400107202 */ /* 0x000fc60000000f00 */
[----:B------:R-:W-:-:S05]  /*be10*/  IMAD R17, R0, UR5, R17 ;  /* 0x0000000500117c24 */ /* 0x000fca000f8e0211 */
[----:B------:R-:W-:Y:S02]  /*be20*/  IADD3 R17, R5, R17, RZ ;  /* 0x0000001105117210 */ /* 0x000fe40007ffe0ff */
.L_x_123:
[----:B------:R-:W-:Y:S05]  /*be30*/  BSYNC B6 ;  /* 0x0000000000067941 */ /* 0x000fea0003800000 */
.L_x_122:
[----:B------:R-:W4:Y:S01]  /*be40*/  LDC R0, c[0x0][0x210] ;  /* 0x00008400ff007b82 */ /* 0x000f220000000800 */
[----:B------:R-:W-:Y:S01]  /*be50*/  LOP3.LUT P0, RZ, R186, 0x4, RZ, 0xc0, !PT ;  /* 0x00000004baff7812 */ /* 0x000fe2000780c0ff */
[-C--:B------:R-:W-:Y:S01]  /*be60*/  FMUL R152, R152, R185.reuse ;  /* 0x000000b998987220 */ /* 0x080fe20000400000 */
[----:B------:R-:W-:Y:S01]  /*be70*/  LOP3.LUT P2, RZ, R186, 0x8, RZ, 0xc0, !PT ;  /* 0x00000008baff7812 */ /* 0x000fe2000784c0ff */
[-C--:B------:R-:W-:Y:S01]  /*be80*/  FMUL R153, R153, R185.reuse ;  /* 0x000000b999997220 */ /* 0x080fe20000400000 */
[-C--:B------:R-:W-:Y:S01]  /*be90*/  FMUL R154, R154, R185.reuse ;  /* 0x000000b99a9a7220 */ /* 0x080fe20000400000 */
[-C--:B------:R-:W-:Y:S01]  /*bea0*/  FMUL R155, R155, R185.reuse ;  /* 0x000000b99b9b7220 */ /* 0x080fe20000400000 */
[-C--:B------:R-:W-:Y:S01]  /*beb0*/  FMUL R148, R148, R185.reuse ;  /* 0x000000b994947220 */ /* 0x080fe20000400000 */
[-C--:B------:R-:W-:Y:S01]  /*bec0*/  FMUL R149, R149, R185.reuse ;  /* 0x000000b995957220 */ /* 0x080fe20000400000 */
[-C--:B------:R-:W-:Y:S01]  /*bed0*/  FMUL R150, R150, R185.reuse ;  /* 0x000000b996967220 */ /* 0x080fe20000400000 */
[----:B------:R-:W-:Y:S01]  /*bee0*/  FMUL R151, R151, R185 ;  /* 0x000000b997977220 */ /* 0x000fe20000400000 */
[----:B------:R-:W-:Y:S05]  /*bef0*/  WARPSYNC.ALL ;  /* 0x0000000000007948 */ /* 0x000fea0003800000 */
[----:B--2---:R-:W-:Y:S01]  /*bf00*/  IADD3 R25, R184, 0x8, RZ ;  /* 0x00000008b8197810 */ /* 0x004fe20007ffe0ff */
[----:B------:R-:W-:Y:S01]  /*bf10*/  BSSY B6, `(.L_x_125) ;  /* 0x0000033000067945 */ /* 0x000fe20003800000 */
[----:B-1----:R-:W-:-:S02]  /*bf20*/  MOV R4, RZ ;  /* 0x000000ff00047202 */ /* 0x002fc40000000f00 */
[----:B------:R-:W-:Y:S02]  /*bf30*/  MOV R3, RZ ;  /* 0x000000ff00037202 */ /* 0x000fe40000000f00 */
[----:B----4-:R-:W-:Y:S02]  /*bf40*/  ISETP.LT.AND P1, PT, R23, R0, P0 ;  /* 0x000000001700720c */ /* 0x010fe40000721270 */
[----:B------:R-:W-:-:S04]  /*bf50*/  IADD3 R16, P0, R16, R181, RZ ;  /* 0x000000b510107210 */ /* 0x000fc80007f1e0ff */
[----:B------:R-:W-:Y:S02]  /*bf60*/  IADD3.X R17, R17, R180, RZ, P0, !PT ;  /* 0x000000b411117210 */ /* 0x000fe400007fe4ff */
[----:B------:R-:W-:Y:S02]  /*bf70*/  ISETP.LT.AND P0, PT, R23, R0, P2 ;  /* 0x000000001700720c */ /* 0x000fe40001701270 */
[----:B------:R-:W-:-:S03]  /*bf80*/  CS2R R22, SRZ ;  /* 0x0000000000167805 */ /* 0x000fc6000001ff00 */
[----:B------:R1:W-:Y:S08]  /*bf90*/  @P1 STG.E.128 desc[UR38][R16.64], R152 ;  /* 0x0000009810001986 */ /* 0x0003f0000c101d26 */
[----:B------:R1:W-:Y:S01]  /*bfa0*/  @P0 STG.E.128 desc[UR38][R16.64+0x100], R148 ;  /* 0x0001009410000986 */ /* 0x0003e2000c101d26 */
[----:B------:R-:W-:Y:S01]  /*bfb0*/  BAR.SYNC.DEFER_BLOCKING 0x0 ;  /* 0x0000000000007b1d */ /* 0x000fe20000010000 */
[----:B------:R-:W-:-:S05]  /*bfc0*/  ISETP.GE.AND P0, PT, R25, R0, PT ;  /* 0x000000001900720c */ /* 0x000fca0003f06270 */
[----:B------:R1:W-:Y:S04]  /*bfd0*/  STS.64 [R183], R18 ;  /* 0x00000012b7007388 */ /* 0x0003e80000000a00 */
[----:B------:R1:W-:Y:S04]  /*bfe0*/  STS.64 [R183+0x20], R26 ;  /* 0x0000201ab7007388 */ /* 0x0003e80000000a00 */
[----:B------:R1:W-:Y:S04]  /*bff0*/  STS.64 [R183+0x40], R30 ;  /* 0x0000401eb7007388 */ /* 0x0003e80000000a00 */
[----:B------:R1:W-:Y:S04]  /*c000*/  STS.64 [R183+0x60], R34 ;  /* 0x00006022b7007388 */ /* 0x0003e80000000a00 */
[----:B------:R1:W-:Y:S04]  /*c010*/  STS.64 [R183+0x80], R38 ;  /* 0x00008026b7007388 */ /* 0x0003e80000000a00 */
[----:B------:R1:W-:Y:S04]  /*c020*/  STS.64 [R183+0xa0], R42 ;  /* 0x0000a02ab7007388 */ /* 0x0003e80000000a00 */
[----:B------:R1:W-:Y:S04]  /*c030*/  STS.64 [R183+0xc0], R46 ;  /* 0x0000c02eb7007388 */ /* 0x0003e80000000a00 */
[----:B------:R1:W-:Y:S01]  /*c040*/  STS.64 [R183+0xe0], R50 ;  /* 0x0000e032b7007388 */ /* 0x0003e20000000a00 */
[----:B------:R-:W-:Y:S06]  /*c050*/  BAR.SYNC.DEFER_BLOCKING 0x0 ;  /* 0x0000000000007b1d */ /* 0x000fec0000010000 */
[----:B------:R1:W2:Y:S04]  /*c060*/  LDS.128 R156, [R182+UR36] ;  /* 0x00000024b69c7984 */ /* 0x0002a80008000c00 */
[----:B------:R1:W4:Y:S04]  /*c070*/  LDS.128 R152, [R182+UR36+0x100] ;  /* 0x00010024b6987984 */ /* 0x0003280008000c00 */
        /* <DEDUP_REMOVED lines=21> */
.L_x_127:
[----:B------:R-:W5:Y:S01]  /*c1d0*/  LDG.E R0, desc[UR38][R188.64+0x20] ;  /* 0x00002026bc007981 */ /* 0x000f62000c1e1900 */
[----:B------:R-:W-:Y:S01]  /*c1e0*/  ULDC.64 UR4, c[0x0][0x2c8] ;  /* 0x0000b20000047ab9 */ /* 0x000fe20000000a00 */
[----:B-----5:R-:W-:Y:S01]  /*c1f0*/  SHF.R.S32.HI R3, RZ, 0x1f, R0 ;  /* 0x0000001fff037819 */ /* 0x020fe20000011400 */
[----:B------:R-:W-:-:S04]  /*c200*/  IMAD.WIDE.U32 R4, R0, UR4, RZ ;  /* 0x0000000400047c25 */ /* 0x000fc8000f8e00ff */
[----:B------:R-:W-:-:S04]  /*c210*/  IMAD R3, R3, UR4, RZ ;  /* 0x0000000403037c24 */ /* 0x000fc8000f8e02ff */
[----:B------:R-:W-:-:S05]  /*c220*/  IMAD R3, R0, UR5, R3 ;  /* 0x0000000500037c24 */ /* 0x000fca000f8e0203 */
[----:B------:R-:W-:Y:S02]  /*c230*/  IADD3 R3, R5, R3, RZ ;  /* 0x0000000305037210 */ /* 0x000fe40007ffe0ff */
.L_x_126:
[----:B------:R-:W-:Y:S05]  /*c240*/  BSYNC B6 ;  /* 0x0000000000067941 */ /* 0x000fea0003800000 */
.L_x_125:
[C---:B------:R-:W-:Y:S01]  /*c250*/  LOP3.LUT P1, RZ, R186.reuse, 0x4, RZ, 0xc0, !PT ;  /* 0x00000004baff7812 */ /* 0x040fe2000782c0ff */
[----:B------:R-:W-:Y:S01]  /*c260*/  ULDC UR4, c[0x0][0x210] ;  /* 0x0000840000047ab9 */ /* 0x000fe20000000800 */
[----:B------:R-:W-:Y:S01]  /*c270*/  LOP3.LUT P0, RZ, R186, 0x8, RZ, 0xc0, !PT ;  /* 0x00000008baff7812 */ /* 0x000fe2000780c0ff */
[-C--:B--2---:R-:W-:Y:S01]  /*c280*/  FMUL R159, R159, R185.reuse ;  /* 0x000000b99f9f7220 */ /* 0x084fe20000400000 */
[----:B------:R-:W-:Y:S01]  /*c290*/  ISETP.LT.AND P1, PT, R25, UR4, P1 ;  /* 0x0000000419007c0c */ /* 0x000fe20008f21270 */
[----:B------:R-:W-:Y:S01]  /*c2a0*/  FMUL R158, R158, R185 ;  /* 0x000000b99e9e7220 */ /* 0x000fe20000400000 */
[----:B------:R-:W-:Y:S01]  /*c2b0*/  IADD3 R4, P2, R4, R181, RZ ;  /* 0x000000b504047210 */ /* 0x000fe20007f5e0ff */
[-C--:B------:R-:W-:Y:S01]  /*c2c0*/  FMUL R157, R157, R185.reuse ;  /* 0x000000b99d9d7220 */ /* 0x080fe20000400000 */
[----:B------:R-:W-:Y:S01]  /*c2d0*/  ISETP.LT.AND P0, PT, R25, UR4, P0 ;  /* 0x0000000419007c0c */ /* 0x000fe20008701270 */
[-C--:B------:R-:W-:Y:S01]  /*c2e0*/  FMUL R156, R156, R185.reuse ;  /* 0x000000b99c9c7220 */ /* 0x080fe20000400000 */
[----:B------:R-:W-:Y:S01]  /*c2f0*/  IADD3.X R5, R3, R180, RZ, P2, !PT ;  /* 0x000000b403057210 */ /* 0x000fe200017fe4ff */
[-C--:B-1--4-:R-:W-:Y:S01]  /*c300*/  FMUL R155, R155, R185.reuse ;  /* 0x000000b99b9b7220 */ /* 0x092fe20000400000 */
[-C--:B------:R-:W-:Y:S01]  /*c310*/  FMUL R154, R154, R185.reuse ;  /* 0x000000b99a9a7220 */ /* 0x080fe20000400000 */
[-C--:B------:R-:W-:Y:S01]  /*c320*/  FMUL R153, R153, R185.reuse ;  /* 0x000000b999997220 */ /* 0x080fe20000400000 */
[----:B------:R-:W-:Y:S01]  /*c330*/  FMUL R152, R152, R185 ;  /* 0x000000b998987220 */ /* 0x000fe20000400000 */
[----:B------:R-:W-:Y:S01]  /*c340*/  IADD3 R25, R184, 0xa, RZ ;  /* 0x0000000ab8197810 */ /* 0x000fe20007ffe0ff */
        /* <DEDUP_REMOVED lines=22> */
[----:B-1-3--:R-:W-:Y:S05]  /*c4b0*/  CALL.ABS.NOINC R14 ;  /* 0x000000000e007343 */ /* 0x00afea0003c00000 */
.L_x_130:
        /* <DEDUP_REMOVED lines=8> */
.L_x_129:
[----:B------:R-:W-:Y:S05]  /*c540*/  BSYNC B6 ;  /* 0x0000000000067941 */ /* 0x000fea0003800000 */
.L_x_128:
[----:B------:R-:W2:Y:S01]  /*c550*/  LDC R0, c[0x0][0x210] ;  /* 0x00008400ff007b82 */ /* 0x000ea20000000800 */
        /* <DEDUP_REMOVED lines=11> */
[----:B------:R-:W-:Y:S01]  /*c610*/  IADD3 R37, R184, 0x10, RZ ;  /* 0x00000010b8257810 */ /* 0x000fe20007ffe0ff */
[----:B------:R-:W-:Y:S01]  /*c620*/  BSSY B6, `(.L_x_131) ;  /* 0x0000033000067945 */ /* 0x000fe20003800000 */
[----:B-1----:R-:W-:-:S02]  /*c630*/  MOV R4, RZ ;  /* 0x000000ff00047202 */ /* 0x002fc40000000f00 */
[----:B------:R-:W-:Y:S02]  /*c640*/  MOV R3, RZ ;  /* 0x000000ff00037202 */ /* 0x000fe40000000f00 */
[----:B--2---:R-:W-:Y:S02]  /*c650*/  ISETP.LT.AND P1, PT, R25, R0, P0 ;  /* 0x000000001900720c */ /* 0x004fe40000721270 */
[----:B------:R-:W-:-:S04]  /*c660*/  IADD3 R22, P0, R22, R181, RZ ;  /* 0x000000b516167210 */ /* 0x000fc80007f1e0ff */
[----:B------:R-:W-:Y:S02]  /*c670*/  IADD3.X R23, R23, R180, RZ, P0, !PT ;  /* 0x000000b417177210 */ /* 0x000fe400007fe4ff */
[----:B------:R-:W-:-:S05]  /*c680*/  ISETP.LT.AND P0, PT, R25, R0, P2 ;  /* 0x000000001900720c */ /* 0x000fca0001701270 */
[----:B------:R-:W-:Y:S08]  /*c690*/  @P1 STG.E.128 desc[UR38][R22.64], R148 ;  /* 0x0000009416001986 */ /* 0x000ff0000c101d26 */
[----:B------:R1:W-:Y:S01]  /*c6a0*/  @P0 STG.E.128 desc[UR38][R22.64+0x100], R16 ;  /* 0x0001001016000986 */ /* 0x0003e2000c101d26 */
[----:B------:R-:W-:Y:S01]  /*c6b0*/  BAR.SYNC.DEFER_BLOCKING 0x0 ;  /* 0x0000000000007b1d */ /* 0x000fe20000010000 */
[----:B------:R-:W-:-:S05]  /*c6c0*/  ISETP.GE.AND P0, PT, R37, R0, PT ;  /* 0x000000002500720c */ /* 0x000fca0003f06270 */
[----:B------:R2:W-:Y:S04]  /*c6d0*/  STS.64 [R183], R80 ;  /* 0x00000050b7007388 */ /* 0x0005e80000000a00 */
[----:B------:R2:W-:Y:S01]  /*c6e0*/  STS.64 [R183+0x20], R76 ;  /* 0x0000204cb7007388 */ /* 0x0005e20000000a00 */
[----:B-1----:R-:W-:-:S03]  /*c6f0*/  CS2R R22, SRZ ;  /* 0x0000000000167805 */ /* 0x002fc6000001ff00 */
[----:B------:R2:W-:Y:S04]  /*c700*/  STS.64 [R183+0x40], R72 ;  /* 0x00004048b7007388 */ /* 0x0005e80000000a00 */
[----:B------:R2:W-:Y:S04]  /*c710*/  STS.64 [R183+0x60], R68 ;  /* 0x00006044b7007388 */ /* 0x0005e80000000a00 */
[----:B------:R2:W-:Y:S04]  /*c720*/  STS.64 [R183+0x80], R64 ;  /* 0x00008040b7007388 */ /* 0x0005e80000000a00 */
[----:B------:R2:W-:Y:S04]  /*c730*/  STS.64 [R183+0xa0], R60 ;  /* 0x0000a03cb7007388 */ /* 0x0005e80000000a00 */
[----:B------:R2:W-:Y:S04]  /*c740*/  STS.64 [R183+0xc0], R56 ;  /* 0x0000c038b7007388 */ /* 0x0005e80000000a00 */
[----:B------:R2:W-:Y:S01]  /*c750*/  STS.64 [R183+0xe0], R52 ;  /* 0x0000e034b7007388 */ /* 0x0005e20000000a00 */
[----:B------:R-:W-:Y:S06]  /*c760*/  BAR.SYNC.DEFER_BLOCKING 0x0 ;  /* 0x0000000000007b1d */ /* 0x000fec0000010000 */
[----:B------:R2:W1:Y:S04]  /*c770*/  LDS.128 R32, [R182+UR36] ;  /* 0x00000024b6207984 */ /* 0x0004680008000c00 */
        /* <DEDUP_REMOVED lines=22> */
.L_x_133:
[----:B------:R-:W5:Y:S01]  /*c8e0*/  LDG.E R0, desc[UR38][R188.64+0x40] ;  /* 0x00004026bc007981 */ /* 0x000f62000c1e1900 */
[----:B------:R-:W-:Y:S01]  /*c8f0*/  ULDC.64 UR4, c[0x0][0x2c8] ;  /* 0x0000b20000047ab9 */ /* 0x000fe20000000a00 */
[----:B-----5:R-:W-:Y:S01]  /*c900*/  SHF.R.S32.HI R3, RZ, 0x1f, R0 ;  /* 0x0000001fff037819 */ /* 0x020fe20000011400 */
[----:B------:R-:W-:-:S04]  /*c910*/  IMAD.WIDE.U32 R4, R0, UR4, RZ ;  /* 0x0000000400047c25 */ /* 0x000fc8000f8e00ff */
[----:B------:R-:W-:-:S04]  /*c920*/  IMAD R3, R3, UR4, RZ ;  /* 0x0000000403037c24 */ /* 0x000fc8000f8e02ff */
[----:B------:R-:W-:-:S05]  /*c930*/  IMAD R3, R0, UR5, R3 ;  /* 0x0000000500037c24 */ /* 0x000fca000f8e0203 */
[----:B------:R-:W-:Y:S02]  /*c940*/  IADD3 R3, R5, R3, RZ ;  /* 0x0000000305037210 */ /* 0x000fe40007ffe0ff */
.L_x_132:
[----:B------:R-:W-:Y:S05]  /*c950*/  BSYNC B6 ;  /* 0x0000000000067941 */ /* 0x000fea0003800000 */
.L_x_131:
        /* <DEDUP_REMOVED lines=11> */
[-C--:B----4-:R-:W-:Y:S01]  /*ca10*/  FMUL R31, R31, R185.reuse ;  /* 0x000000b91f1f7220 */ /* 0x090fe20000400000 */
        /* <DEDUP_REMOVED lines=27> */
.L_x_136:
        /* <DEDUP_REMOVED lines=8> */
.L_x_135:
[----:B------:R-:W-:Y:S05]  /*cc50*/  BSYNC B6 ;  /* 0x0000000000067941 */ /* 0x000fea0003800000 */
.L_x_134:
        /* <DEDUP_REMOVED lines=12> */
[----:B------:R-:W-:Y:S01]  /*cd20*/  BSSY B6, `(.L_x_137) ;  /* 0x0000034000067945 */ /* 0x000fe20003800000 */
[----:B-1----:R-:W-:-:S02]  /*cd30*/  MOV R4, RZ ;  /* 0x000000ff00047202 */ /* 0x002fc40000000f00 */
[----:B------:R-:W-:Y:S02]  /*cd40*/  MOV R3, RZ ;  /* 0x000000ff00037202 */ /* 0x000fe40000000f00 */
[----:B----4-:R-:W-:Y:S02]  /*cd50*/  ISETP.LT.AND P1, PT, R37, R0, P0 ;  /* 0x000000002500720c */ /* 0x010fe40000721270 */
[----:B------:R-:W-:-:S04]  /*cd60*/  IADD3 R22, P0, R22, R181, RZ ;  /* 0x000000b516167210 */ /* 0x000fc80007f1e0ff */
[----:B------:R-:W-:Y:S02]  /*cd70*/  IADD3.X R23, R23, R180, RZ, P0, !PT ;  /* 0x000000b417177210 */ /* 0x000fe400007fe4ff */
[----:B------:R-:W-:Y:S02]  /*cd80*/  ISETP.LT.AND P0, PT, R37, R0, P2 ;  /* 0x000000002500720c */ /* 0x000fe40001701270 */
[----:B------:R-:W-:-:S03]  /*cd90*/  IADD3 R37, R184, 0x18, RZ ;  /* 0x00000018b8257810 */ /* 0x000fc60007ffe0ff */
        /* <DEDUP_REMOVED lines=37> */
.L_x_139:
[----:B------:R-:W5:Y:S01]  /*cff0*/  LDG.E R0, desc[UR38][R188.64+0x60] ;  /* 0x00006026bc007981 */ /* 0x000f62000c1e1900 */
[----:B------:R-:W-:Y:S01]  /*d000*/  ULDC.64 UR4, c[0x0][0x2c8] ;  /* 0x0000b20000047ab9 */ /* 0x000fe20000000a00 */
[----:B-----5:R-:W-:Y:S01]  /*d010*/  SHF.R.S32.HI R3, RZ, 0x1f, R0 ;  /* 0x0000001fff037819 */ /* 0x020fe20000011400 */
[----:B------:R-:W-:-:S04]  /*d020*/  IMAD.WIDE.U32 R4, R0, UR4, RZ ;  /* 0x0000000400047c25 */ /* 0x000fc8000f8e00ff */
[----:B------:R-:W-:-:S04]  /*d030*/  IMAD R3, R3, UR4, RZ ;  /* 0x0000000403037c24 */ /* 0x000fc8000f8e02ff */
[----:B------:R-:W-:-:S05]  /*d040*/  IMAD R3, R0, UR5, R3 ;  /* 0x0000000500037c24 */ /* 0x000fca000f8e0203 */
[----:B------:R-:W-:Y:S02]  /*d050*/  IADD3 R3, R5, R3, RZ ;  /* 0x0000000305037210 */ /* 0x000fe40007ffe0ff */
.L_x_138:
[----:B------:R-:W-:Y:S05]  /*d060*/  BSYNC B6 ;  /* 0x0000000000067941 */ /* 0x000fea0003800000 */
.L_x_137:
        /* <DEDUP_REMOVED lines=39> */
.L_x_142:
[----:B------:R-:W5:Y:S01]  /*d2e0*/  LDG.E R0, desc[UR38][R188.64+0x68] ;  /* 0x00006826bc007981 */ /* 0x000f62000c1e1900 */
[----:B------:R-:W-:Y:S01]  /*d2f0*/  ULDC.64 UR4, c[0x0][0x2c8] ;  /* 0x0000b20000047ab9 */ /* 0x000fe20000000a00 */
[----:B-----5:R-:W-:Y:S01]  /*d300*/  SHF.R.S32.HI R23, RZ, 0x1f, R0 ;  /* 0x0000001fff177819 */ /* 0x020fe20000011400 */
[----:B-1----:R-:W-:-:S04]  /*d310*/  IMAD.WIDE.U32 R4, R0, UR4, RZ ;  /* 0x0000000400047c25 */ /* 0x002fc8000f8e00ff */
[----:B------:R-:W-:Y:S01]  /*d320*/  IMAD R23, R23, UR4, RZ ;  /* 0x0000000417177c24 */ /* 0x000fe2000f8e02ff */
[----:B------:R-:W-:-:S03]  /*d330*/  MOV R22, R4 ;  /* 0x0000000400167202 */ /* 0x000fc60000000f00 */
[----:B------:R-:W-:-:S05]  /*d340*/  IMAD R23, R0, UR5, R23 ;  /* 0x0000000500177c24 */ /* 0x000fca000f8e0217 */
[----:B------:R-:W-:Y:S02]  /*d350*/  IADD3 R23, R5, R23, RZ ;  /* 0x0000001705177210 */ /* 0x000fe40007ffe0ff */
.L_x_141:
[----:B------:R-:W-:Y:S05]  /*d360*/  BSYNC B6 ;  /* 0x0000000000067941 */ /* 0x000fea0003800000 */
.L_x_140:
[----:B------:R-:W5:Y:S01]  /*d370*/  LDC R0, c[0x0][0x210] ;  /* 0x00008400ff007b82 */ /* 0x000f620000000800 */
        /* <DEDUP_REMOVED lines=14> */
[----:B-----5:R-:W-:Y:S02]  /*d460*/  ISETP.LT.AND P1, PT, R37, R0, P0 ;  /* 0x000000002500720c */ /* 0x020fe40000721270 */
        /* <DEDUP_REMOVED lines=41> */
.L_x_145:
[----:B------:R-:W5:Y:S01]  /*d700*/  LDG.E R0, desc[UR38][R188.64+0x80] ;  /* 0x00008026bc007981 */ /* 0x000f62000c1e1900 */
[----:B------:R-:W-:Y:S01]  /*d710*/  ULDC.64 UR4, c[0x0][0x2c8] ;  /* 0x0000b20000047ab9 */ /* 0x000fe20000000a00 */
[----:B-----5:R-:W-:Y:S01]  /*d720*/  SHF.R.S32.HI R3, RZ, 0x1f, R0 ;  /* 0x0000001fff037819 */ /* 0x020fe20000011400 */
[----:B------:R-:W-:-:S04]  /*d730*/  IMAD.WIDE.U32 R4, R0, UR4, RZ ;  /* 0x0000000400047c25 */ /* 0x000fc8000f8e00ff */
[----:B------:R-:W-:-:S04]  /*d740*/  IMAD R3, R3, UR4, RZ ;  /* 0x0000000403037c24 */ /* 0x000fc8000f8e02ff */
[----:B------:R-:W-:-:S05]  /*d750*/  IMAD R3, R0, UR5, R3 ;  /* 0x0000000500037c24 */ /* 0x000fca000f8e0203 */
[----:B------:R-:W-:Y:S02]  /*d760*/  IADD3 R3, R5, R3, RZ ;  /* 0x0000000305037210 */ /* 0x000fe40007ffe0ff */
.L_x_144:
[----:B------:R-:W-:Y:S05]  /*d770*/  BSYNC B6 ;  /* 0x0000000000067941 */ /* 0x000fea0003800000 */
.L_x_143:
        /* <DEDUP_REMOVED lines=39> */
.L_x_148:
        /* <DEDUP_REMOVED lines=8> */
.L_x_147:
[----:B------:R-:W-:Y:S05]  /*da70*/  BSYNC B6 ;  /* 0x0000000000067941 */ /* 0x000fea0003800000 */
.L_x_146:
        /* <DEDUP_REMOVED lines=57> */
.L_x_151:
[----:B------:R-:W5:Y:S01]  /*de10*/  LDG.E R0, desc[UR38][R188.64+0xa0] ;  /* 0x0000a026bc007981 */ /* 0x000f62000c1e1900 */
[----:B------:R-:W-:Y:S01]  /*de20*/  ULDC.64 UR4, c[0x0][0x2c8] ;  /* 0x0000b20000047ab9 */ /* 0x000fe20000000a00 */
[----:B-----5:R-:W-:Y:S01]  /*de30*/  SHF.R.S32.HI R3, RZ, 0x1f, R0 ;  /* 0x0000001fff037819 */ /* 0x020fe20000011400 */
[----:B------:R-:W-:-:S04]  /*de40*/  IMAD.WIDE.U32 R4, R0, UR4, RZ ;  /* 0x0000000400047c25 */ /* 0x000fc8000f8e00ff */
[----:B------:R-:W-:-:S04]  /*de50*/  IMAD R3, R3, UR4, RZ ;  /* 0x0000000403037c24 */ /* 0x000fc8000f8e02ff */
[----:B------:R-:W-:-:S05]  /*de60*/  IMAD R3, R0, UR5, R3 ;  /* 0x0000000500037c24 */ /* 0x000fca000f8e0203 */
[----:B------:R-:W-:Y:S02]  /*de70*/  IADD3 R3, R5, R3, RZ ;  /* 0x0000000305037210 */ /* 0x000fe40007ffe0ff */
.L_x_150:
[----:B------:R-:W-:Y:S05]  /*de80*/  BSYNC B6 ;  /* 0x0000000000067941 */ /* 0x000fea0003800000 */
.L_x_149:
        /* <DEDUP_REMOVED lines=39> */
.L_x_154:
        /* <DEDUP_REMOVED lines=8> */
.L_x_153:
[----:B------:R-:W-:Y:S05]  /*e180*/  BSYNC B6 ;  /* 0x0000000000067941 */ /* 0x000fea0003800000 */
.L_x_152:
        /* <DEDUP_REMOVED lines=57> */
.L_x_157:
[----:B------:R-:W5:Y:S01]  /*e520*/  LDG.E R0, desc[UR38][R188.64+0xc0] ;  /* 0x0000c026bc007981 */ /* 0x000f62000c1e1900 */
[----:B------:R-:W-:Y:S01]  /*e530*/  ULDC.64 UR4, c[0x0][0x2c8] ;  /* 0x0000b20000047ab9 */ /* 0x000fe20000000a00 */
[----:B-----5:R-:W-:Y:S01]  /*e540*/  SHF.R.S32.HI R3, RZ, 0x1f, R0 ;  /* 0x0000001fff037819 */ /* 0x020fe20000011400 */
[----:B------:R-:W-:-:S04]  /*e550*/  IMAD.WIDE.U32 R4, R0, UR4, RZ ;  /* 0x0000000400047c25 */ /* 0x000fc8000f8e00ff */
[----:B------:R-:W-:-:S04]  /*e560*/  IMAD R3, R3, UR4, RZ ;  /* 0x0000000403037c24 */ /* 0x000fc8000f8e02ff */
[----:B------:R-:W-:-:S05]  /*e570*/  IMAD R3, R0, UR5, R3 ;  /* 0x0000000500037c24 */ /* 0x000fca000f8e0203 */
[----:B------:R-:W-:Y:S02]  /*e580*/  IADD3 R3, R5, R3, RZ ;  /* 0x0000000305037210 */ /* 0x000fe40007ffe0ff */
.L_x_156:
[----:B------:R-:W-:Y:S05]  /*e590*/  BSYNC B6 ;  /* 0x0000000000067941 */ /* 0x000fea0003800000 */
.L_x_155:
        /* <DEDUP_REMOVED lines=39> */
.L_x_160:
        /* <DEDUP_REMOVED lines=8> */
.L_x_159:
[----:B------:R-:W-:Y:S05]  /*e890*/  BSYNC B6 ;  /* 0x0000000000067941 */ /* 0x000fea0003800000 */
.L_x_158:
        /* <DEDUP_REMOVED lines=57> */
.L_x_163:
[----:B------:R-:W5:Y:S01]  /*ec30*/  LDG.E R0, desc[UR38][R188.64+0xe0] ;  /* 0x0000e026bc007981 */ /* 0x000f62000c1e1900 */
[----:B------:R-:W-:Y:S01]  /*ec40*/  ULDC.64 UR4, c[0x0][0x2c8] ;  /* 0x0000b20000047ab9 */ /* 0x000fe20000000a00 */
[----:B-----5:R-:W-:Y:S01]  /*ec50*/  SHF.R.S32.HI R3, RZ, 0x1f, R0 ;  /* 0x0000001fff037819 */ /* 0x020fe20000011400 */
[----:B------:R-:W-:-:S04]  /*ec60*/  IMAD.WIDE.U32 R4, R0, UR4, RZ ;  /* 0x0000000400047c25 */ /* 0x000fc8000f8e00ff */
[----:B------:R-:W-:-:S04]  /*ec70*/  IMAD R3, R3, UR4, RZ ;  /* 0x0000000403037c24 */ /* 0x000fc8000f8e02ff */
[----:B------:R-:W-:-:S05]  /*ec80*/  IMAD R3, R0, UR5, R3 ;  /* 0x0000000500037c24 */ /* 0x000fca000f8e0203 */
[----:B------:R-:W-:Y:S02]  /*ec90*/  IADD3 R3, R5, R3, RZ ;  /* 0x0000000305037210 */ /* 0x000fe40007ffe0ff */
.L_x_162:
[----:B------:R-:W-:Y:S05]  /*eca0*/  BSYNC B6 ;  /* 0x0000000000067941 */ /* 0x000fea0003800000 */
.L_x_161:
        /* <DEDUP_REMOVED lines=14> */
[-C--:B------:R-:W-:Y:S01]  /*ed90*/  FMUL R24, R24, R185.reuse ;  /* 0x000000b918187220 */ /* 0x080fe20000400000 */
[----:B------:R-:W-:Y:S01]  /*eda0*/  IADD3 R184, R184, 0x3a, RZ ;  /* 0x0000003ab8b87810 */ /* 0x000fe20007ffe0ff */
[----:B------:R-:W-:Y:S01]  /*edb0*/  BSSY B6, `(.L_x_164) ;  /* 0x0000027000067945 */ /* 0x000fe20003800000 */
[----:B------:R1:W-:Y:S01]  /*edc0*/  @P1 STG.E.128 desc[UR38][R4.64], R28 ;  /* 0x0000001c04001986 */ /* 0x0003e2000c101d26 */
[-C--:B------:R-:W-:Y:S01]  /*edd0*/  FMUL R35, R35, R185.reuse ;  /* 0x000000b923237220 */ /* 0x080fe20000400000 */
[-C--:B------:R-:W-:Y:S01]  /*ede0*/  FMUL R34, R34, R185.reuse ;  /* 0x000000b922227220 */ /* 0x080fe20000400000 */
[-C--:B------:R-:W-:Y:S01]  /*edf0*/  FMUL R33, R33, R185.reuse ;  /* 0x000000b921217220 */ /* 0x080fe20000400000 */
[----:B------:R1:W-:Y:S01]  /*ee00*/  @P0 STG.E.128 desc[UR38][R4.64+0x100], R24 ;  /* 0x0001001804000986 */ /* 0x0003e2000c101d26 */
[----:B------:R-:W-:Y:S01]  /*ee10*/  ISETP.GE.AND P0, PT, R184, UR4, PT ;  /* 0x00000004b8007c0c */ /* 0x000fe2000bf06270 */
[-C--:B------:R-:W-:Y:S01]  /*ee20*/  FMUL R32, R32, R185.reuse ;  /* 0x000000b920207220 */ /* 0x080fe20000400000 */
[-C--:B------:R-:W-:Y:S01]  /*ee30*/  FMUL R19, R19, R185.reuse ;  /* 0x000000b913137220 */ /* 0x080fe20000400000 */
[-C--:B------:R-:W-:Y:S01]  /*ee40*/  FMUL R18, R18, R185.reuse ;  /* 0x000000b912127220 */ /* 0x080fe20000400000 */
[-C--:B------:R-:W-:Y:S01]  /*ee50*/  FMUL R17, R17, R185.reuse ;  /* 0x000000b911117220 */ /* 0x080fe20000400000 */
[----:B------:R-:W-:-:S08]  /*ee60*/  FMUL R16, R16, R185 ;  /* 0x000000b910107220 */ /* 0x000fd00000400000 */
        /* <DEDUP_REMOVED lines=19> */
.L_x_166:
        /* <DEDUP_REMOVED lines=8> */
.L_x_165:
[----:B------:R-:W-:Y:S05]  /*f020*/  BSYNC B6 ;  /* 0x0000000000067941 */ /* 0x000fea0003800000 */
.L_x_164:
[C---:B------:R-:W-:Y:S01]  /*f030*/  LOP3.LUT P0, RZ, R186.reuse, 0x4, RZ, 0xc0, !PT ;  /* 0x00000004baff7812 */ /* 0x040fe2000780c0ff */
[----:B------:R-:W-:Y:S01]  /*f040*/  ULDC UR4, c[0x0][0x210] ;  /* 0x0000840000047ab9 */ /* 0x000fe20000000800 */
[----:B------:R-:W-:Y:S02]  /*f050*/  LOP3.LUT P1, RZ, R186, 0x8, RZ, 0xc0, !PT ;  /* 0x00000008baff7812 */ /* 0x000fe4000782c0ff */
[C---:B------:R-:W-:Y:S02]  /*f060*/  ISETP.LT.AND P0, PT, R184.reuse, UR4, P0 ;  /* 0x00000004b8007c0c */ /* 0x040fe40008701270 */
[----:B------:R-:W-:Y:S02]  /*f070*/  ISETP.LT.AND P1, PT, R184, UR4, P1 ;  /* 0x00000004b8007c0c */ /* 0x000fe40008f21270 */
[----:B------:R-:W-:-:S05]  /*f080*/  IADD3 R22, P2, R22, R181, RZ ;  /* 0x000000b516167210 */ /* 0x000fca0007f5e0ff */
[----:B------:R-:W-:-:S05]  /*f090*/  IMAD.X R23, R23, 0x1, R180, P2 ;  /* 0x0000000117177824 */ /* 0x000fca00010e06b4 */
[----:B------:R1:W-:Y:S04]  /*f0a0*/  @P0 STG.E.128 desc[UR38][R22.64], R16 ;  /* 0x0000001016000986 */ /* 0x0003e8000c101d26 */
[----:B------:R1:W-:Y:S02]  /*f0b0*/  @P1 STG.E.128 desc[UR38][R22.64+0x100], R32 ;  /* 0x0001002016001986 */ /* 0x0003e4000c101d26 */
.L_x_118:
[----:B------:R-:W-:-:S13]  /*f0c0*/  LOP3.LUT P0, RZ, R186, 0x80, RZ, 0xc0, !PT ;  /* 0x00000080baff7812 */ /* 0x000fda000780c0ff */
[----:B------:R-:W-:Y:S05]  /*f0d0*/  @!P0 EXIT ;  /* 0x000000000000894d */ /* 0x000fea0003800000 */
[----:B------:R-:W-:Y:S05]  /*f0e0*/  WARPSYNC.ALL ;  /* 0x0000000000007948 */ /* 0x000fea0003800000 */
[----:B------:R-:W-:Y:S01]  /*f0f0*/  BAR.SYNC.DEFER_BLOCKING 0x0 ;  /* 0x0000000000007b1d */ /* 0x000fe20000010000 */
[----:B------:R-:W-:-:S13]  /*f100*/  ISETP.GT.AND P0, PT, R2, RZ, PT ;  /* 0x000000ff0200720c */ /* 0x000fda0003f04270 */
[----:B------:R-:W-:Y:S05]  /*f110*/  @P0 EXIT ;  /* 0x000000000000094d */ /* 0x000fea0003800000 */
[----:B------:R-:W5:Y:S01]  /*f120*/  LDC R0, c[0x0][0x224] ;  /* 0x00008900ff007b82 */ /* 0x000f620000000800 */
[----:B------:R-:W-:-:S05]  /*f130*/  VIADD R201, R201, 0x1 ;  /* 0x00000001c9c97836 */ /* 0x000fca0000000000 */
[----:B-----5:R-:W-:-:S04]  /*f140*/  ISETP.NE.AND P0, PT, R201, R0, PT ;  /* 0x00000000c900720c */ /* 0x020fc80003f05270 */
[----:B------:R-:W-:Y:S01]  /*f150*/  SEL R201, R201, RZ, P0 ;  /* 0x000000ffc9c97207 */ /* 0x000fe20000000000 */
[----:B------:R-:W-:Y:S01]  /*f160*/  @!PT LDS RZ, [RZ] ;  /* 0x00000000fffff984 */ /* 0x000fe20000000800 */
[----:B------:R-:W-:Y:S01]  /*f170*/  @!PT LDS RZ, [RZ] ;  /* 0x00000000fffff984 */ /* 0x000fe20000000800 */
[----:B------:R-:W-:Y:S01]  /*f180*/  @!PT LDS RZ, [RZ] ;  /* 0x00000000fffff984 */ /* 0x000fe20000000800 */
[----:B------:R-:W-:Y:S01]  /*f190*/  @!PT LDS RZ, [RZ] ;  /* 0x00000000fffff984 */ /* 0x000fe20000000800 */
[----:B------:R5:W-:Y:S06]  /*f1a0*/  MEMBAR.ALL.CTA ;  /* 0x0000000000007992 */ /* 0x000bec0000008000 */
[----:B-----5:R-:W-:Y:S06]  /*f1b0*/  MEMBAR.ALL.GPU ;  /* 0x0000000000007992 */ /* 0x020fec000000a000 */
[----:B------:R-:W-:-:S00]  /*f1c0*/  ERRBAR ;  /* 0x00000000000079ab */ /* 0x000fc00000000000 */
[----:B------:R-:W-:Y:S06]  /*f1d0*/  CGAERRBAR ;  /* 0x00000000000075ab */ /* 0x000fec0000000000 */
[----:B------:R-:W-:Y:S01]  /*f1e0*/  STG.E.STRONG.GPU desc[UR38][R190.64], R201 ;  /* 0x000000c9be007986 */ /* 0x000fe2000c10f926 */
[----:B------:R-:W-:Y:S05]  /*f1f0*/  EXIT ;  /* 0x000000000000794d */ /* 0x000fea0003800000 */
.L_x_4:
[----:B------:R-:W-:Y:S02]  /*f200*/  MOV R12, RZ ;  /* 0x000000ff000c7202 */ /* 0x000fe40000000f00 */
[----:B------:R-:W-:Y:S02]  /*f210*/  MOV R11, 0x1f ;  /* 0x0000001f000b7802 */ /* 0x000fe40000000f00 */
[----:B------:R-:W-:-:S07]  /*f220*/  MOV R15, 0xffffffff ;  /* 0xffffffff000f7802 */ /* 0x000fce0000000f00 */
[----:B------:R-:W-:Y:S05]  /*f230*/  WARPSYNC.COLLECTIVE R15, `(.L_x_167) ;  /* 0x000000000f087348 */ /* 0x000fea0003c00000 */
[----:B------:R1:W2:Y:S02]  /*f240*/  SHFL.IDX P6, R14, R13, R12, R11 ;  /* 0x0000000c0d0e7389 */ /* 0x0002a400000c000b */
[----:B-12---:R-:W-:Y:S01]  /*f250*/  ENDCOLLECTIVE ;  /* 0x000000000000791b */ /* 0x006fe20003800000 */
.L_x_167:
[----:B------:R-:W-:Y:S05]  /*f260*/  BRA `(.L_x_168) ;  /* 0xffffff1400a07947 */ /* 0x000fea000383ffff */
.L_x_169:
[----:B------:R-:W-:-:S00]  /*f270*/  BRA `(.L_x_169) ;  /* 0xfffffffc00fc7947 */ /* 0x000fc0000383ffff */
[----:B------:R-:W-:-:S00]  /*f280*/  NOP ;  /* 0x0000000000007918 */ /* 0x000fc00000000000 */
[----:B------:R-:W-:-:S00]  /*f290*/  NOP ;  /* 0x0000000000007918 */ /* 0x000fc00000000000 */
[----:B------:R-:W-:-:S00]  /*f2a0*/  NOP ;  /* 0x0000000000007918 */ /* 0x000fc00000000000 */
[----:B------:R-:W-:-:S00]  /*f2b0*/  NOP ;  /* 0x0000000000007918 */ /* 0x000fc00000000000 */
[----:B------:R-:W-:-:S00]  /*f2c0*/  NOP ;  /* 0x0000000000007918 */ /* 0x000fc00000000000 */
[----:B------:R-:W-:-:S00]  /*f2d0*/  NOP ;  /* 0x0000000000007918 */ /* 0x000fc00000000000 */
[----:B------:R-:W-:-:S00]  /*f2e0*/  NOP ;  /* 0x0000000000007918 */ /* 0x000fc00000000000 */
[----:B------:R-:W-:-:S00]  /*f2f0*/  NOP ;  /* 0x0000000000007918 */ /* 0x000fc00000000000 */
.L_x_174:


//--------------------- .nv.global.init           --------------------------
	.section	.nv.global.init,"aw",@progbits
.nv.global.init:
	.type		$str$19,@object
	.size		$str$19,($str$21 - $str$19)
$str$19:
        /*0000*/ 	.byte	0x69, 0x6e, 0x64, 0x69, 0x63, 0x65, 0x73, 0x5f, 0x00
	.type		$str$21,@object
	.size		$str$21,($str$20 - $str$21)
$str$21:
        /*0009*/ 	.byte	0x2f, 0x74, 0x6d, 0x70, 0x2f, 0x63, 0x75, 0x74, 0x6c, 0x61, 0x73, 0x73, 0x5f, 0x73, 0x77, 0x65
        /*0019*/ 	.byte	0x65, 0x70, 0x5f, 0x73, 0x72, 0x63, 0x2f, 0x69, 0x6e, 0x63, 0x6c, 0x75, 0x64, 0x65, 0x2f, 0x63
        /*0029*/ 	.byte	0x75, 0x74, 0x6c, 0x61, 0x73, 0x73, 0x2f, 0x65, 0x70, 0x69, 0x6c, 0x6f, 0x67, 0x75, 0x65, 0x2f
        /*0039*/ 	.byte	0x74, 0x68, 0x72, 0x65, 0x61, 0x64, 0x62, 0x6c, 0x6f, 0x63, 0x6b, 0x2f, 0x70, 0x72, 0x65, 0x64
        /*0049*/ 	.byte	0x69, 0x63, 0x61, 0x74, 0x65, 0x64, 0x5f, 0x74, 0x69, 0x6c, 0x65, 0x5f, 0x69, 0x74, 0x65, 0x72
        /*0059*/ 	.byte	0x61, 0x74, 0x6f, 0x72, 0x2e, 0x68, 0x00
	.type		$str$20,@object
	.size		$str$20,(__unnamed_2 - $str$20)
$str$20:
        /*0060*/ 	.byte	0x2f, 0x74, 0x6d, 0x70, 0x2f, 0x63, 0x75, 0x74, 0x6c, 0x61, 0x73, 0x73, 0x5f, 0x73, 0x77, 0x65
        /*0070*/ 	.byte	0x65, 0x70, 0x5f, 0x73, 0x72, 0x63, 0x2f, 0x69, 0x6e, 0x63, 0x6c, 0x75, 0x64, 0x65, 0x2f, 0x63
        /*0080*/ 	.byte	0x75, 0x74, 0x6c, 0x61, 0x73, 0x73, 0x2f, 0x74, 0x72, 0x61, 0x6e, 0x73, 0x66, 0x6f, 0x72, 0x6d
        /*0090*/ 	.byte	0x2f, 0x74, 0x68, 0x72, 0x65, 0x61, 0x64, 0x62, 0x6c, 0x6f, 0x63, 0x6b, 0x2f, 0x70, 0x72, 0x65
        /*00a0*/ 	.byte	0x64, 0x69, 0x63, 0x61, 0x74, 0x65, 0x64, 0x5f, 0x74, 0x69, 0x6c, 0x65, 0x5f, 0x61, 0x63, 0x63
        /*00b0*/ 	.byte	0x65, 0x73, 0x73, 0x5f, 0x69, 0x74, 0x65, 0x72, 0x61, 0x74, 0x6f, 0x72, 0x2e, 0x68, 0x00
	.type		__unnamed_2,@object
	.size		__unnamed_2,(__unnamed_3 - __unnamed_2)
__unnamed_2:
        /*00bf*/ 	.byte	0x76, 0x6f, 0x69, 0x64, 0x20, 0x63, 0x75, 0x74, 0x6c, 0x61, 0x73, 0x73, 0x3a, 0x3a, 0x65, 0x70
        /* <DEDUP_REMOVED lines=34> */
        /*02ef*/ 	.byte	0x65, 0x5d, 0x00
	.type		__unnamed_3,@object
	.size		__unnamed_3,(__unnamed_1 - __unnamed_3)
__unnamed_3:
        /* <DEDUP_REMOVED lines=35> */
        /*0522*/ 	.byte	0x20, 0x3d, 0x20, 0x66, 0x61, 0x6c, 0x73, 0x65, 0x5d, 0x00
	.type		__unnamed_1,@object
	.size		__unnamed_1,(.L_0 - __unnamed_1)
__unnamed_1:
        /* <DEDUP_REMOVED lines=53> */
.L_0:


//--------------------- .nv.shared._ZN7cutlass7Kernel2INS_4gemm6kernel20DefaultGemmUniversalINS_6half_tENS_6layout8RowMajorELNS_16ComplexTransformE0ELi8ES4_S6_LS7_0ELi8EfS6_fNS_4arch15OpClassTensorOpENS8_4Sm80ENS1_9GemmShapeILi128ELi128ELi32EEENSB_ILi64ELi64ELi32EEENSB_ILi16ELi8ELi16EEENS_8epilogue6thread17LinearCombinationIfLi4EffLNSG_9ScaleType4KindE0ELNS_15FloatRoundStyleE2EfEENS1_11threadblock30GemmIdentityThreadblockSwizzleILi1EEELi5ENS8_13OpMultiplyAddELNS1_23SharedMemoryClearOptionE0ELb1ELb0ELb1ENS5_9NoPermuteESR_SR_vE10SelectBaseISO_vEEEEvNT_6ParamsE --------------------------
	.section	.nv.shared._ZN7cutlass7Kernel2INS_4gemm6kernel20DefaultGemmUniversalINS_6half_tENS_6layout8RowMajorELNS_16ComplexTransformE0ELi8ES4_S6_LS7_0ELi8EfS6_fNS_4arch15OpClassTensorOpENS8_4Sm80ENS1_9GemmShapeILi128ELi128ELi32EEENSB_ILi64ELi64ELi32EEENSB_ILi16ELi8ELi16EEENS_8epilogue6thread17LinearCombinationIfLi4EffLNSG_9ScaleType4KindE0ELNS_15FloatRoundStyleE2EfEENS1_11threadblock30GemmIdentityThreadblockSwizzleILi1EEELi5ENS8_13OpMultiplyAddELNS1_23SharedMemoryClearOptionE0ELb1ELb0ELb1ENS5_9NoPermuteESR_SR_vE10SelectBaseISO_vEEEEvNT_6ParamsE,"aw",@nobits
	.sectionflags	@""
	.align	16
	.zero		1024


//--------------------- .nv.shared.reserved.0     --------------------------
	.section	.nv.shared.reserved.0,"aw",@nobits
	.weak		__nv_reservedSMEM_offset_0_alias
	.size		__nv_reservedSMEM_offset_0_alias, 0, 0
	.other		__nv_reservedSMEM_offset_0_alias,@"STO_CUDA_RESERVED_SHARED STV_DEFAULT"
__nv_reservedSMEM_offset_0_alias:
	.zero		0


//--------------------- .nv.global                --------------------------
	.section	.nv.global,"aw",@nobits
.nv.global:
	.type		_ZN34_INTERNAL_96aae97c_4_k_cu_9b2f4e474cute1_E,@object
	.size		_ZN34_INTERNAL_96aae97c_4_k_cu_9b2f4e474cute1_E,(_ZN34_INTERNAL_96aae97c_4_k_cu_9b2f4e474cuda3std3__45__cpo6cbeginE - _ZN34_INTERNAL_96aae97c_4_k_cu_9b2f4e474cute1_E)
_ZN34_INTERNAL_96aae97c_4_k_cu_9b2f4e474cute1_E:
	.zero		1
	.type		_ZN34_INTERNAL_96aae97c_4_k_cu_9b2f4e474cuda3std3__45__cpo6cbeginE,@object
	.size		_ZN34_INTERNAL_96aae97c_4_k_cu_9b2f4e474cuda3std3__45__cpo6cbeginE,(_ZN34_INTERNAL_96aae97c_4_k_cu_9b2f4e474cuda3std3__48in_placeE - _ZN34_INTERNAL_96aae97c_4_k_cu_9b2f4e474cuda3std3__45__cpo6cbeginE)
_ZN34_INTERNAL_96aae97c_4_k_cu_9b2f4e474cuda3std3__45__cpo6cbeginE:
	.zero		1
	.type		_ZN34_INTERNAL_96aae97c_4_k_cu_9b2f4e474cuda3std3__48in_placeE,@object
	.size		_ZN34_INTERNAL_96aae97c_4_k_cu_9b2f4e474cuda3std3__48in_placeE,(_ZN34_INTERNAL_96aae97c_4_k_cu_9b2f4e474cuda3std6ranges3__45__cpo9iter_moveE - _ZN34_INTERNAL_96aae97c_4_k_cu_9b2f4e474cuda3std3__48in_placeE)
_ZN34_INTERNAL_96aae97c_4_k_cu_9b2f4e474cuda3std3__48in_placeE:
	.zero		1
	.type		_ZN34_INTERNAL_96aae97c_4_k_cu_9b2f4e474cuda3std6ranges3__45__cpo9iter_moveE,@object
	.size		_ZN34_INTERNAL_96aae97c_4_k_cu_9b2f4e474cuda3std6ranges3__45__cpo9iter_moveE,(_ZN34_INTERNAL_96aae97c_4_k_cu_9b2f4e474cuda3std3__45__cpo5beginE - _ZN34_INTERNAL_96aae97c_4_k_cu_9b2f4e474cuda3std6ranges3__45__cpo9iter_moveE)
_ZN34_INTERNAL_96aae97c_4_k_cu_9b2f4e474cuda3std6ranges3__45__cpo9iter_moveE:
	.zero		1
	.type		_ZN34_INTERNAL_96aae97c_4_k_cu_9b2f4e474cuda3std3__45__cpo5beginE,@object
	.size		_ZN34_INTERNAL_96aae97c_4_k_cu_9b2f4e474cuda3std3__45__cpo5beginE,(_ZN34_INTERNAL_96aae97c_4_k_cu_9b2f4e474cuda3std3__436_GLOBAL__N__96aae97c_4_k_cu_9b2f4e476ignoreE - _ZN34_INTERNAL_96aae97c_4_k_cu_9b2f4e474cuda3std3__45__cpo5beginE)
_ZN34_INTERNAL_96aae97c_4_k_cu_9b2f4e474cuda3std3__45__cpo5beginE:
	.zero		1
	.type		_ZN34_INTERNAL_96aae97c_4_k_cu_9b2f4e474cuda3std3__436_GLOBAL__N__96aae97c_4_k_cu_9b2f4e476ignoreE,@object
	.size		_ZN34_INTERNAL_96aae97c_4_k_cu_9b2f4e474cuda3std3__436_GLOBAL__N__96aae97c_4_k_cu_9b2f4e476ignoreE,(_ZN34_INTERNAL_96aae97c_4_k_cu_9b2f4e474cute7productE - _ZN34_INTERNAL_96aae97c_4_k_cu_9b2f4e474cuda3std3__436_GLOBAL__N__96aae97c_4_k_cu_9b2f4e476ignoreE)
_ZN34_INTERNAL_96aae97c_4_k_cu_9b2f4e474cuda3std3__436_GLOBAL__N__96aae97c_4_k_cu_9b2f4e476ignoreE:
	.zero		1
	.type		_ZN34_INTERNAL_96aae97c_4_k_cu_9b2f4e474cute7productE,@object
	.size		_ZN34_INTERNAL_96aae97c_4_k_cu_9b2f4e474cute7productE,(_ZN34_INTERNAL_96aae97c_4_k_cu_9b2f4e474cuda3std3__45__cpo3endE - _ZN34_INTERNAL_96aae97c_4_k_cu_9b2f4e474cute7productE)
_ZN34_INTERNAL_96aae97c_4_k_cu_9b2f4e474cute7productE:
	.zero		1
	.type		_ZN34_INTERNAL_96aae97c_4_k_cu_9b2f4e474cuda3std3__45__cpo3endE,@object
	.size		_ZN34_INTERNAL_96aae97c_4_k_cu_9b2f4e474cuda3std3__45__cpo3endE,(_ZN34_INTERNAL_96aae97c_4_k_cu_9b2f4e474cuda3std3__419piecewise_constructE - _ZN34_INTERNAL_96aae97c_4_k_cu_9b2f4e474cuda3std3__45__cpo3endE)
_ZN34_INTERNAL_96aae97c_4_k_cu_9b2f4e474cuda3std3__45__cpo3endE:
	.zero		1
	.type		_ZN34_INTERNAL_96aae97c_4_k_cu_9b2f4e474cuda3std3__419piecewise_constructE,@object
	.size		_ZN34_INTERNAL_96aae97c_4_k_cu_9b2f4e474cuda3std3__419piecewise_constructE,(_ZN34_INTERNAL_96aae97c_4_k_cu_9b2f4e474cuda3std3__45__cpo4cendE - _ZN34_INTERNAL_96aae97c_4_k_cu_9b2f4e474cuda3std3__419piecewise_constructE)
_ZN34_INTERNAL_96aae97c_4_k_cu_9b2f4e474cuda3std3__419piecewise_constructE:
	.zero		1
	.type		_ZN34_INTERNAL_96aae97c_4_k_cu_9b2f4e474cuda3std3__45__cpo4cendE,@object
	.size		_ZN34_INTERNAL_96aae97c_4_k_cu_9b2f4e474cuda3std3__45__cpo4cendE,(_ZN34_INTERNAL_96aae97c_4_k_cu_9b2f4e474cuda3std6ranges3__45__cpo4swapE - _ZN34_INTERNAL_96aae97c_4_k_cu_9b2f4e474cuda3std3__45__cpo4cendE)
_ZN34_INTERNAL_96aae97c_4_k_cu_9b2f4e474cuda3std3__45__cpo4cendE:
	.zero		1
	.type		_ZN34_INTERNAL_96aae97c_4_k_cu_9b2f4e474cuda3std6ranges3__45__cpo4swapE,@object
	.size		_ZN34_INTERNAL_96aae97c_4_k_cu_9b2f4e474cuda3std6ranges3__45__cpo4swapE,(.L_10 - _ZN34_INTERNAL_96aae97c_4_k_cu_9b2f4e474cuda3std6ranges3__45__cpo4swapE)
_ZN34_INTERNAL_96aae97c_4_k_cu_9b2f4e474cuda3std6ranges3__45__cpo4swapE:
	.zero		1
.L_10:


//--------------------- .nv.constant0._ZN7cutlass7Kernel2INS_4gemm6kernel20DefaultGemmUniversalINS_6half_tENS_6layout8RowMajorELNS_16ComplexTransformE0ELi8ES4_S6_LS7_0ELi8EfS6_fNS_4arch15OpClassTensorOpENS8_4Sm80ENS1_9GemmShapeILi128ELi128ELi32EEENSB_ILi64ELi64ELi32EEENSB_ILi16ELi8ELi16EEENS_8epilogue6thread17LinearCombinationIfLi4EffLNSG_9ScaleType4KindE0ELNS_15FloatRoundStyleE2EfEENS1_11threadblock30GemmIdentityThreadblockSwizzleILi1EEELi5ENS8_13OpMultiplyAddELNS1_23SharedMemoryClearOptionE0ELb1ELb0ELb1ENS5_9NoPermuteESR_SR_vE10SelectBaseISO_vEEEEvNT_6ParamsE --------------------------
	.section	.nv.constant0._ZN7cutlass7Kernel2INS_4gemm6kernel20DefaultGemmUniversalINS_6half_tENS_6layout8RowMajorELNS_16ComplexTransformE0ELi8ES4_S6_LS7_0ELi8EfS6_fNS_4arch15OpClassTensorOpENS8_4Sm80ENS1_9GemmShapeILi128ELi128ELi32EEENSB_ILi64ELi64ELi32EEENSB_ILi16ELi8ELi16EEENS_8epilogue6thread17LinearCombinationIfLi4EffLNSG_9ScaleType4KindE0ELNS_15FloatRoundStyleE2EfEENS1_11threadblock30GemmIdentityThreadblockSwizzleILi1EEELi5ENS8_13OpMultiplyAddELNS1_23SharedMemoryClearOptionE0ELb1ELb0ELb1ENS5_9NoPermuteESR_SR_vE10SelectBaseISO_vEEEEvNT_6ParamsE,"a",@progbits
	.sectionflags	@""
	.align	4
.nv.constant0._ZN7cutlass7Kernel2INS_4gemm6kernel20DefaultGemmUniversalINS_6half_tENS_6layout8RowMajorELNS_16ComplexTransformE0ELi8ES4_S6_LS7_0ELi8EfS6_fNS_4arch15OpClassTensorOpENS8_4Sm80ENS1_9GemmShapeILi128ELi128ELi32EEENSB_ILi64ELi64ELi32EEENSB_ILi16ELi8ELi16EEENS_8epilogue6thread17LinearCombinationIfLi4EffLNSG_9ScaleType4KindE0ELNS_15FloatRoundStyleE2EfEENS1_11threadblock30GemmIdentityThreadblockSwizzleILi1EEELi5ENS8_13OpMultiplyAddELNS1_23SharedMemoryClearOptionE0ELb1ELb0ELb1ENS5_9NoPermuteESR_SR_vE10SelectBaseISO_vEEEEvNT_6ParamsE:
	.zero		896


//--------------------- SYMBOLS --------------------------

	.type		.nv.reservedSmem.offset0,@object
	.size		.nv.reservedSmem.offset0,0x4
	.type		__assertfail,@function
